//
// Generated by NVIDIA NVVM Compiler
//
// Compiler Build ID: CL-36424714
// Cuda compilation tools, release 13.0, V13.0.88
// Based on NVVM 20.0.0
//

.version 9.0
.target sm_100
.address_size 64

	// .globl	_Z27bruteforce_kernel_unlimitedP6ResultPiyy
.global .align 4 .b8 precalc_xorwow_matrix[102400];
.global .align 4 .b8 precalc_xorwow_offset_matrix[102400];
.global .align 4 .b8 mrg32k3aM1[2304];
.global .align 4 .b8 mrg32k3aM2[2304];
.global .align 4 .b8 mrg32k3aM1SubSeq[2016];
.global .align 4 .b8 mrg32k3aM2SubSeq[2016];
.global .align 4 .b8 mrg32k3aM1Seq[2304];
.global .align 4 .b8 mrg32k3aM2Seq[2304];
.const .align 8 .b8 __cr_lgamma_table[72];
.const .align 1 .b8 d_secp256k1_n[32] = {255, 255, 255, 255, 255, 255, 255, 255, 255, 255, 255, 255, 255, 255, 255, 254, 186, 174, 220, 230, 175, 72, 160, 59, 191, 210, 94, 140, 208, 54, 65, 65};
.const .align 1 .b8 d_target_hashes[20000];
.const .align 4 .u32 d_num_targets;
// _ZZ27bruteforce_kernel_unlimitedP6ResultPiyyE9s_targets has been demoted

.visible .entry _Z27bruteforce_kernel_unlimitedP6ResultPiyy(
	.param .u64 .ptr .align 1 _Z27bruteforce_kernel_unlimitedP6ResultPiyy_param_0,
	.param .u64 .ptr .align 1 _Z27bruteforce_kernel_unlimitedP6ResultPiyy_param_1,
	.param .u64 _Z27bruteforce_kernel_unlimitedP6ResultPiyy_param_2,
	.param .u64 _Z27bruteforce_kernel_unlimitedP6ResultPiyy_param_3
)
{
	.reg .pred 	%p<111>;
	.reg .b16 	%rs<1610>;
	.reg .b32 	%r<245>;
	.reg .b64 	%rd<47>;
	// demoted variable
	.shared .align 1 .b8 _ZZ27bruteforce_kernel_unlimitedP6ResultPiyyE9s_targets[5120];
	ld.param.u64 	%rd7, [_Z27bruteforce_kernel_unlimitedP6ResultPiyy_param_2];
	mov.u32 	%r51, %ctaid.x;
	mov.u32 	%r1, %ntid.x;
	mov.u32 	%r235, %tid.x;
	mad.lo.s32 	%r3, %r51, %r1, %r235;
	ld.const.u32 	%r52, [d_num_targets];
	min.s32 	%r5, %r52, 256;
	mul.lo.s32 	%r6, %r5, 20;
	setp.ge.s32 	%p1, %r235, %r6;
	@%p1 bra 	$L__BB0_7;
	add.s32 	%r53, %r235, %r1;
	max.u32 	%r54, %r6, %r53;
	setp.lt.u32 	%p2, %r53, %r6;
	selp.u32 	%r55, 1, 0, %p2;
	add.s32 	%r56, %r53, %r55;
	sub.s32 	%r57, %r54, %r56;
	div.u32 	%r58, %r57, %r1;
	add.s32 	%r7, %r58, %r55;
	and.b32  	%r59, %r7, 3;
	setp.eq.s32 	%p3, %r59, 3;
	@%p3 bra 	$L__BB0_4;
	cvt.u64.u32 	%rd9, %r235;
	mov.u64 	%rd10, d_target_hashes;
	add.s64 	%rd46, %rd10, %rd9;
	add.s32 	%r60, %r7, 1;
	and.b32  	%r61, %r60, 3;
	neg.s32 	%r233, %r61;
	cvt.u64.u32 	%rd11, %r1;
$L__BB0_3:
	.pragma "nounroll";
	ld.const.u8 	%rs118, [%rd46];
	mov.u32 	%r62, _ZZ27bruteforce_kernel_unlimitedP6ResultPiyyE9s_targets;
	add.s32 	%r63, %r62, %r235;
	st.shared.u8 	[%r63], %rs118;
	add.s32 	%r235, %r235, %r1;
	add.s64 	%rd46, %rd46, %rd11;
	add.s32 	%r233, %r233, 1;
	setp.ne.s32 	%p4, %r233, 0;
	@%p4 bra 	$L__BB0_3;
$L__BB0_4:
	setp.lt.u32 	%p5, %r7, 3;
	@%p5 bra 	$L__BB0_7;
	mov.u64 	%rd13, d_target_hashes;
	mov.u32 	%r68, _ZZ27bruteforce_kernel_unlimitedP6ResultPiyyE9s_targets;
$L__BB0_6:
	mul.hi.u32 	%r64, %r235, -858993459;
	shr.u32 	%r65, %r64, 4;
	mul.lo.s32 	%r66, %r65, 20;
	sub.s32 	%r67, %r235, %r66;
	mul.wide.u32 	%rd12, %r65, 20;
	add.s64 	%rd14, %rd13, %rd12;
	cvt.u64.u32 	%rd15, %r67;
	add.s64 	%rd16, %rd14, %rd15;
	ld.const.u8 	%rs119, [%rd16];
	add.s32 	%r69, %r68, %r66;
	add.s32 	%r70, %r69, %r67;
	st.shared.u8 	[%r70], %rs119;
	add.s32 	%r71, %r235, %r1;
	mul.hi.u32 	%r72, %r71, -858993459;
	shr.u32 	%r73, %r72, 4;
	mul.lo.s32 	%r74, %r73, 20;
	sub.s32 	%r75, %r71, %r74;
	mul.wide.u32 	%rd17, %r73, 20;
	add.s64 	%rd18, %rd13, %rd17;
	cvt.u64.u32 	%rd19, %r75;
	add.s64 	%rd20, %rd18, %rd19;
	ld.const.u8 	%rs120, [%rd20];
	add.s32 	%r76, %r68, %r74;
	add.s32 	%r77, %r76, %r75;
	st.shared.u8 	[%r77], %rs120;
	add.s32 	%r78, %r71, %r1;
	mul.hi.u32 	%r79, %r78, -858993459;
	shr.u32 	%r80, %r79, 4;
	mul.lo.s32 	%r81, %r80, 20;
	sub.s32 	%r82, %r78, %r81;
	mul.wide.u32 	%rd21, %r80, 20;
	add.s64 	%rd22, %rd13, %rd21;
	cvt.u64.u32 	%rd23, %r82;
	add.s64 	%rd24, %rd22, %rd23;
	ld.const.u8 	%rs121, [%rd24];
	add.s32 	%r83, %r68, %r81;
	add.s32 	%r84, %r83, %r82;
	st.shared.u8 	[%r84], %rs121;
	add.s32 	%r85, %r78, %r1;
	mul.hi.u32 	%r86, %r85, -858993459;
	shr.u32 	%r87, %r86, 4;
	mul.lo.s32 	%r88, %r87, 20;
	sub.s32 	%r89, %r85, %r88;
	mul.wide.u32 	%rd25, %r87, 20;
	add.s64 	%rd26, %rd13, %rd25;
	cvt.u64.u32 	%rd27, %r89;
	add.s64 	%rd28, %rd26, %rd27;
	ld.const.u8 	%rs122, [%rd28];
	add.s32 	%r90, %r68, %r88;
	add.s32 	%r91, %r90, %r89;
	st.shared.u8 	[%r91], %rs122;
	add.s32 	%r235, %r85, %r1;
	setp.lt.s32 	%p6, %r235, %r6;
	@%p6 bra 	$L__BB0_6;
$L__BB0_7:
	ld.param.u64 	%rd42, [_Z27bruteforce_kernel_unlimitedP6ResultPiyy_param_3];
	bar.sync 	0;
	cvt.s64.s32 	%rd4, %r3;
	add.s64 	%rd29, %rd7, %rd4;
	mad.lo.s64 	%rd30, %rd42, 1234567, %rd29;
	cvt.u32.u64 	%r92, %rd30;
	xor.b32  	%r93, %r92, -1429050551;
	mul.lo.s32 	%r16, %r93, 1099087573;
	{ .reg .b32 tmp; mov.b64 {tmp, %r94}, %rd30; }
	xor.b32  	%r17, %r94, -136515619;
	setp.lt.s32 	%p7, %r52, 1;
	@%p7 bra 	$L__BB0_96;
	mul.lo.s32 	%r96, %r17, -1703105765;
	add.s32 	%r243, %r16, 5783321;
	xor.b32  	%r242, %r96, 88675123;
	add.s32 	%r241, %r96, 521288629;
	xor.b32  	%r240, %r16, 362436069;
	add.s32 	%r239, %r16, 123456789;
	ld.const.u8 	%rs1, [d_secp256k1_n+31];
	ld.const.u8 	%rs2, [d_secp256k1_n+30];
	ld.const.u8 	%rs3, [d_secp256k1_n+29];
	ld.const.u8 	%rs4, [d_secp256k1_n+27];
	ld.const.u8 	%rs5, [d_secp256k1_n+26];
	ld.const.u8 	%rs6, [d_secp256k1_n+25];
	ld.const.u8 	%rs7, [d_secp256k1_n+24];
	ld.const.u8 	%rs8, [d_secp256k1_n+23];
	ld.const.u8 	%rs9, [d_secp256k1_n+22];
	ld.const.u8 	%rs10, [d_secp256k1_n+21];
	ld.const.u8 	%rs11, [d_secp256k1_n+19];
	ld.const.u8 	%rs12, [d_secp256k1_n+18];
	ld.const.u8 	%rs13, [d_secp256k1_n+17];
	ld.const.u8 	%rs14, [d_secp256k1_n+16];
	ld.const.u8 	%rs15, [d_secp256k1_n+15];
	ld.const.u8 	%rs16, [d_secp256k1_n+14];
	ld.const.u8 	%rs17, [d_secp256k1_n+13];
	ld.const.u8 	%rs18, [d_secp256k1_n+12];
	ld.const.u8 	%rs19, [d_secp256k1_n+11];
	ld.const.u8 	%rs20, [d_secp256k1_n+10];
	ld.const.u8 	%rs21, [d_secp256k1_n+9];
	ld.const.u8 	%rs22, [d_secp256k1_n+8];
	ld.const.u8 	%rs23, [d_secp256k1_n+7];
	ld.const.u8 	%rs24, [d_secp256k1_n+6];
	ld.const.u8 	%rs25, [d_secp256k1_n+3];
	ld.const.u8 	%rs26, [d_secp256k1_n+2];
	ld.const.u8 	%rs27, [d_secp256k1_n+1];
	add.s32 	%r97, %r16, %r96;
	add.s32 	%r238, %r97, 6615241;
	mov.b32 	%r237, 0;
$L__BB0_9:
	ld.param.u64 	%rd43, [_Z27bruteforce_kernel_unlimitedP6ResultPiyy_param_3];
	shr.u32 	%r98, %r239, 2;
	xor.b32  	%r99, %r98, %r239;
	shl.b32 	%r100, %r243, 4;
	shl.b32 	%r101, %r99, 1;
	xor.b32  	%r102, %r100, %r101;
	xor.b32  	%r103, %r102, %r243;
	xor.b32  	%r104, %r103, %r99;
	add.s32 	%r105, %r238, %r104;
	add.s32 	%r106, %r105, 362437;
	shr.u32 	%r107, %r106, 24;
	shr.u32 	%r109, %r240, 2;
	xor.b32  	%r110, %r109, %r240;
	shl.b32 	%r111, %r104, 4;
	shl.b32 	%r112, %r110, 1;
	xor.b32  	%r113, %r111, %r112;
	xor.b32  	%r114, %r113, %r104;
	xor.b32  	%r116, %r114, %r110;
	add.s32 	%r117, %r238, %r116;
	add.s32 	%r31, %r117, 724874;
	cvt.u16.u32 	%rs123, %r31;
	and.b16  	%rs124, %rs123, 255;
	shr.u32 	%r118, %r31, 8;
	cvt.u16.u32 	%rs125, %r118;
	and.b16  	%rs126, %rs125, 255;
	{ .reg .b16 tmp; mov.b32 {tmp, %rs28}, %r31; }
	and.b16  	%rs127, %rs28, 255;
	shr.u32 	%r119, %r31, 24;
	cvt.u16.u32 	%rs29, %r119;
	shr.u32 	%r120, %r241, 2;
	xor.b32  	%r121, %r120, %r241;
	shl.b32 	%r122, %r116, 4;
	shl.b32 	%r123, %r121, 1;
	xor.b32  	%r124, %r122, %r123;
	xor.b32  	%r125, %r124, %r116;
	xor.b32  	%r126, %r125, %r121;
	add.s32 	%r127, %r238, %r126;
	add.s32 	%r32, %r127, 1087311;
	cvt.u16.u32 	%rs30, %r32;
	shr.u32 	%r128, %r32, 8;
	cvt.u16.u32 	%rs31, %r128;
	{ .reg .b16 tmp; mov.b32 {tmp, %rs32}, %r32; }
	shr.u32 	%r129, %r32, 24;
	cvt.u16.u32 	%rs33, %r129;
	shr.u32 	%r130, %r242, 2;
	xor.b32  	%r131, %r130, %r242;
	shl.b32 	%r132, %r126, 4;
	shl.b32 	%r133, %r131, 1;
	xor.b32  	%r134, %r132, %r133;
	xor.b32  	%r135, %r134, %r126;
	xor.b32  	%r239, %r135, %r131;
	add.s32 	%r136, %r238, %r239;
	add.s32 	%r34, %r136, 1449748;
	cvt.u16.u32 	%rs34, %r34;
	shr.u32 	%r137, %r34, 8;
	cvt.u16.u32 	%rs35, %r137;
	{ .reg .b16 tmp; mov.b32 {tmp, %rs36}, %r34; }
	shr.u32 	%r138, %r34, 24;
	cvt.u16.u32 	%rs37, %r138;
	shr.u32 	%r139, %r243, 2;
	xor.b32  	%r140, %r139, %r243;
	shl.b32 	%r141, %r239, 4;
	shl.b32 	%r142, %r140, 1;
	xor.b32  	%r143, %r141, %r142;
	xor.b32  	%r144, %r143, %r239;
	xor.b32  	%r240, %r144, %r140;
	add.s32 	%r145, %r238, %r240;
	add.s32 	%r36, %r145, 1812185;
	cvt.u16.u32 	%rs38, %r36;
	shr.u32 	%r146, %r36, 8;
	cvt.u16.u32 	%rs39, %r146;
	{ .reg .b16 tmp; mov.b32 {tmp, %rs40}, %r36; }
	shr.u32 	%r147, %r36, 24;
	cvt.u16.u32 	%rs41, %r147;
	shr.u32 	%r148, %r104, 2;
	xor.b32  	%r149, %r148, %r104;
	shl.b32 	%r150, %r240, 4;
	shl.b32 	%r151, %r149, 1;
	xor.b32  	%r152, %r150, %r151;
	xor.b32  	%r153, %r152, %r240;
	xor.b32  	%r241, %r153, %r149;
	add.s32 	%r155, %r238, %r241;
	add.s32 	%r38, %r155, 2174622;
	cvt.u16.u32 	%rs42, %r38;
	shr.u32 	%r156, %r38, 8;
	cvt.u16.u32 	%rs43, %r156;
	{ .reg .b16 tmp; mov.b32 {tmp, %rs44}, %r38; }
	shr.u32 	%r157, %r38, 24;
	cvt.u16.u32 	%rs45, %r157;
	shr.u32 	%r158, %r116, 2;
	xor.b32  	%r159, %r158, %r116;
	shl.b32 	%r160, %r241, 4;
	shl.b32 	%r161, %r159, 1;
	xor.b32  	%r162, %r160, %r161;
	xor.b32  	%r163, %r162, %r241;
	xor.b32  	%r242, %r163, %r159;
	add.s32 	%r164, %r238, %r242;
	add.s32 	%r40, %r164, 2537059;
	cvt.u16.u32 	%rs46, %r40;
	shr.u32 	%r165, %r40, 8;
	cvt.u16.u32 	%rs47, %r165;
	{ .reg .b16 tmp; mov.b32 {tmp, %rs48}, %r40; }
	shr.u32 	%r166, %r40, 24;
	cvt.u16.u32 	%rs49, %r166;
	shr.u32 	%r167, %r126, 2;
	xor.b32  	%r168, %r167, %r126;
	shl.b32 	%r169, %r242, 4;
	shl.b32 	%r170, %r168, 1;
	xor.b32  	%r171, %r169, %r170;
	xor.b32  	%r172, %r171, %r242;
	xor.b32  	%r243, %r172, %r168;
	add.s32 	%r238, %r238, 2899496;
	add.s32 	%r173, %r243, %r238;
	xor.b32  	%r43, %r106, %r3;
	cvt.u16.u32 	%rs50, %r43;
	shr.u32 	%r174, %r43, 8;
	cvt.u16.u32 	%rs51, %r174;
	shr.u32 	%r176, %r43, 16;
	cvt.u16.u32 	%rs52, %r176;
	xor.b32  	%r44, %r107, %r237;
	cvt.u16.u32 	%rs53, %r44;
	cvt.u16.u64 	%rs128, %rd43;
	and.b16  	%rs129, %rs128, 255;
	xor.b16  	%rs54, %rs123, %rs128;
	shr.u64 	%rd31, %rd43, 8;
	cvt.u16.u64 	%rs130, %rd31;
	and.b16  	%rs131, %rs130, 255;
	xor.b16  	%rs55, %rs125, %rs130;
	or.b16  	%rs132, %rs50, %rs51;
	or.b16  	%rs133, %rs52, %rs53;
	or.b16  	%rs134, %rs132, %rs133;
	and.b16  	%rs135, %rs134, 255;
	setp.eq.s16 	%p8, %rs124, %rs129;
	setp.eq.s16 	%p9, %rs126, %rs131;
	setp.eq.s16 	%p10, %rs127, 0;
	setp.lt.u32 	%p11, %r31, 16777216;
	or.b16  	%rs136, %rs31, %rs32;
	or.b16  	%rs137, %rs30, %rs136;
	and.b16  	%rs138, %rs137, 255;
	setp.lt.u32 	%p12, %r32, 16777216;
	or.b16  	%rs139, %rs35, %rs36;
	or.b16  	%rs140, %rs34, %rs139;
	and.b16  	%rs141, %rs140, 255;
	setp.lt.u32 	%p13, %r34, 16777216;
	or.b16  	%rs142, %rs39, %rs40;
	or.b16  	%rs143, %rs38, %rs142;
	and.b16  	%rs144, %rs143, 255;
	setp.lt.u32 	%p14, %r36, 16777216;
	or.b16  	%rs145, %rs43, %rs44;
	or.b16  	%rs146, %rs42, %rs145;
	and.b16  	%rs147, %rs146, 255;
	setp.lt.u32 	%p15, %r38, 16777216;
	or.b16  	%rs148, %rs47, %rs48;
	or.b16  	%rs149, %rs46, %rs148;
	and.b16  	%rs150, %rs149, 255;
	setp.lt.u32 	%p16, %r40, 16777216;
	setp.eq.s32 	%p17, %r173, 0;
	selp.b32 	%r178, 16777216, %r173, %p17;
	selp.b32 	%r179, %r178, %r173, %p16;
	setp.eq.s16 	%p18, %rs150, 0;
	selp.b32 	%r180, %r179, %r173, %p18;
	selp.b32 	%r181, %r180, %r173, %p15;
	setp.eq.s16 	%p19, %rs147, 0;
	selp.b32 	%r182, %r181, %r173, %p19;
	selp.b32 	%r183, %r182, %r173, %p14;
	setp.eq.s16 	%p20, %rs144, 0;
	selp.b32 	%r184, %r183, %r173, %p20;
	selp.b32 	%r185, %r184, %r173, %p13;
	setp.eq.s16 	%p21, %rs141, 0;
	selp.b32 	%r186, %r185, %r173, %p21;
	selp.b32 	%r187, %r186, %r173, %p12;
	setp.eq.s16 	%p22, %rs138, 0;
	selp.b32 	%r188, %r187, %r173, %p22;
	selp.b32 	%r189, %r188, %r173, %p11;
	selp.b32 	%r190, %r189, %r173, %p10;
	selp.b32 	%r191, %r190, %r173, %p9;
	selp.b32 	%r192, %r191, %r173, %p8;
	setp.eq.s16 	%p23, %rs135, 0;
	selp.b32 	%r45, %r192, %r173, %p23;
	shr.u32 	%r193, %r45, 24;
	cvt.u16.u32 	%rs56, %r193;
	setp.gt.u16 	%p24, %rs1, %rs56;
	@%p24 bra 	$L__BB0_71;
	setp.lt.u16 	%p25, %rs1, %rs56;
	@%p25 bra 	$L__BB0_95;
	{ .reg .b16 tmp; mov.b32 {tmp, %rs57}, %r45; }
	and.b16  	%rs153, %rs57, 255;
	setp.gt.u16 	%p26, %rs2, %rs153;
	@%p26 bra 	$L__BB0_71;
	setp.lt.u16 	%p27, %rs2, %rs153;
	@%p27 bra 	$L__BB0_95;
	shr.u32 	%r194, %r45, 8;
	cvt.u16.u32 	%rs58, %r194;
	and.b16  	%rs157, %rs58, 255;
	setp.gt.u16 	%p28, %rs3, %rs157;
	@%p28 bra 	$L__BB0_71;
	setp.lt.u16 	%p29, %rs3, %rs157;
	@%p29 bra 	$L__BB0_95;
	cvt.u16.u32 	%rs59, %r45;
	and.b16  	%rs161, %rs59, 255;
	ld.const.u8 	%rs60, [d_secp256k1_n+28];
	setp.gt.u16 	%p30, %rs60, %rs161;
	@%p30 bra 	$L__BB0_71;
	setp.lt.u16 	%p31, %rs60, %rs161;
	@%p31 bra 	$L__BB0_95;
	setp.gt.u16 	%p32, %rs4, %rs49;
	@%p32 bra 	$L__BB0_71;
	setp.lt.u16 	%p33, %rs4, %rs49;
	@%p33 bra 	$L__BB0_95;
	and.b16  	%rs165, %rs48, 255;
	setp.gt.u16 	%p34, %rs5, %rs165;
	@%p34 bra 	$L__BB0_71;
	setp.lt.u16 	%p35, %rs5, %rs165;
	@%p35 bra 	$L__BB0_95;
	and.b16  	%rs169, %rs47, 255;
	setp.gt.u16 	%p36, %rs6, %rs169;
	@%p36 bra 	$L__BB0_71;
	setp.lt.u16 	%p37, %rs6, %rs169;
	@%p37 bra 	$L__BB0_95;
	and.b16  	%rs173, %rs46, 255;
	setp.gt.u16 	%p38, %rs7, %rs173;
	@%p38 bra 	$L__BB0_71;
	setp.lt.u16 	%p39, %rs7, %rs173;
	@%p39 bra 	$L__BB0_95;
	setp.gt.u16 	%p40, %rs8, %rs45;
	@%p40 bra 	$L__BB0_71;
	setp.lt.u16 	%p41, %rs8, %rs45;
	@%p41 bra 	$L__BB0_95;
	and.b16  	%rs179, %rs44, 255;
	setp.gt.u16 	%p42, %rs9, %rs179;
	@%p42 bra 	$L__BB0_71;
	setp.lt.u16 	%p43, %rs9, %rs179;
	@%p43 bra 	$L__BB0_95;
	and.b16  	%rs183, %rs43, 255;
	setp.gt.u16 	%p44, %rs10, %rs183;
	@%p44 bra 	$L__BB0_71;
	setp.lt.u16 	%p45, %rs10, %rs183;
	@%p45 bra 	$L__BB0_95;
	ld.const.u8 	%rs61, [d_secp256k1_n+20];
	and.b16  	%rs187, %rs42, 255;
	setp.gt.u16 	%p46, %rs61, %rs187;
	@%p46 bra 	$L__BB0_71;
	setp.lt.u16 	%p47, %rs61, %rs187;
	@%p47 bra 	$L__BB0_95;
	setp.gt.u16 	%p48, %rs11, %rs41;
	@%p48 bra 	$L__BB0_71;
	setp.lt.u16 	%p49, %rs11, %rs41;
	@%p49 bra 	$L__BB0_95;
	and.b16  	%rs191, %rs40, 255;
	setp.gt.u16 	%p50, %rs12, %rs191;
	@%p50 bra 	$L__BB0_71;
	setp.lt.u16 	%p51, %rs12, %rs191;
	@%p51 bra 	$L__BB0_95;
	and.b16  	%rs195, %rs39, 255;
	setp.gt.u16 	%p52, %rs13, %rs195;
	@%p52 bra 	$L__BB0_71;
	setp.lt.u16 	%p53, %rs13, %rs195;
	@%p53 bra 	$L__BB0_95;
	and.b16  	%rs199, %rs38, 255;
	setp.gt.u16 	%p54, %rs14, %rs199;
	@%p54 bra 	$L__BB0_71;
	setp.lt.u16 	%p55, %rs14, %rs199;
	@%p55 bra 	$L__BB0_95;
	setp.gt.u16 	%p56, %rs15, %rs37;
	@%p56 bra 	$L__BB0_71;
	setp.lt.u16 	%p57, %rs15, %rs37;
	@%p57 bra 	$L__BB0_95;
	and.b16  	%rs205, %rs36, 255;
	setp.gt.u16 	%p58, %rs16, %rs205;
	@%p58 bra 	$L__BB0_71;
	setp.lt.u16 	%p59, %rs16, %rs205;
	@%p59 bra 	$L__BB0_95;
	and.b16  	%rs209, %rs35, 255;
	setp.gt.u16 	%p60, %rs17, %rs209;
	@%p60 bra 	$L__BB0_71;
	setp.lt.u16 	%p61, %rs17, %rs209;
	@%p61 bra 	$L__BB0_95;
	and.b16  	%rs213, %rs34, 255;
	setp.gt.u16 	%p62, %rs18, %rs213;
	@%p62 bra 	$L__BB0_71;
	setp.lt.u16 	%p63, %rs18, %rs213;
	@%p63 bra 	$L__BB0_95;
	setp.gt.u16 	%p64, %rs19, %rs33;
	@%p64 bra 	$L__BB0_71;
	setp.lt.u16 	%p65, %rs19, %rs33;
	@%p65 bra 	$L__BB0_95;
	and.b16  	%rs219, %rs32, 255;
	setp.gt.u16 	%p66, %rs20, %rs219;
	@%p66 bra 	$L__BB0_71;
	setp.lt.u16 	%p67, %rs20, %rs219;
	@%p67 bra 	$L__BB0_95;
	and.b16  	%rs223, %rs31, 255;
	setp.gt.u16 	%p68, %rs21, %rs223;
	@%p68 bra 	$L__BB0_71;
	setp.lt.u16 	%p69, %rs21, %rs223;
	@%p69 bra 	$L__BB0_95;
	and.b16  	%rs227, %rs30, 255;
	setp.gt.u16 	%p70, %rs22, %rs227;
	@%p70 bra 	$L__BB0_71;
	setp.lt.u16 	%p71, %rs22, %rs227;
	@%p71 bra 	$L__BB0_95;
	setp.gt.u16 	%p72, %rs23, %rs29;
	@%p72 bra 	$L__BB0_71;
	setp.lt.u16 	%p73, %rs23, %rs29;
	@%p73 bra 	$L__BB0_95;
	setp.gt.u16 	%p74, %rs24, %rs127;
	@%p74 bra 	$L__BB0_71;
	setp.lt.u16 	%p75, %rs24, %rs127;
	@%p75 bra 	$L__BB0_95;
	ld.const.u8 	%rs62, [d_secp256k1_n+5];
	and.b16  	%rs237, %rs55, 255;
	setp.lt.u16 	%p76, %rs237, %rs62;
	@%p76 bra 	$L__BB0_71;
	setp.gt.u16 	%p77, %rs237, %rs62;
	@%p77 bra 	$L__BB0_95;
	ld.const.u8 	%rs63, [d_secp256k1_n+4];
	and.b16  	%rs239, %rs54, 255;
	setp.lt.u16 	%p78, %rs239, %rs63;
	@%p78 bra 	$L__BB0_71;
	setp.gt.u16 	%p79, %rs239, %rs63;
	@%p79 bra 	$L__BB0_95;
	and.b16  	%rs241, %rs53, 255;
	setp.gt.u16 	%p80, %rs25, %rs241;
	@%p80 bra 	$L__BB0_71;
	setp.lt.u16 	%p81, %rs25, %rs241;
	@%p81 bra 	$L__BB0_95;
	and.b16  	%rs245, %rs52, 255;
	setp.gt.u16 	%p82, %rs26, %rs245;
	@%p82 bra 	$L__BB0_71;
	setp.lt.u16 	%p83, %rs26, %rs245;
	@%p83 bra 	$L__BB0_95;
	and.b16  	%rs249, %rs51, 255;
	setp.gt.u16 	%p84, %rs27, %rs249;
	@%p84 bra 	$L__BB0_71;
	setp.lt.u16 	%p85, %rs27, %rs249;
	ld.const.u8 	%rs253, [d_secp256k1_n];
	and.b16  	%rs256, %rs50, 255;
	setp.lt.u16 	%p86, %rs253, %rs256;
	or.pred  	%p87, %p85, %p86;
	@%p87 bra 	$L__BB0_95;
$L__BB0_71:
	ld.param.u64 	%rd44, [_Z27bruteforce_kernel_unlimitedP6ResultPiyy_param_3];
	and.b16  	%rs257, %rs56, 1;
	or.b16  	%rs64, %rs257, 2;
	add.s32 	%r196, %r237, %r3;
	cvt.u16.u32 	%rs258, %r196;
	mul.lo.s16 	%rs259, %rs258, 7;
	xor.b16  	%rs65, %rs259, %rs50;
	add.s16 	%rs260, %rs259, 7;
	xor.b16  	%rs66, %rs260, %rs51;
	add.s16 	%rs261, %rs259, 14;
	xor.b16  	%rs67, %rs261, %rs52;
	add.s16 	%rs262, %rs259, 21;
	xor.b16  	%rs68, %rs262, %rs53;
	add.s16 	%rs263, %rs259, 28;
	cvt.u16.u32 	%rs264, %r31;
	cvt.u16.u64 	%rs265, %rd44;
	xor.b16  	%rs69, %rs264, %rs265;
	xor.b16  	%rs70, %rs69, %rs263;
	add.s16 	%rs266, %rs259, 35;
	xor.b16  	%rs71, %rs55, %rs266;
	add.s16 	%rs267, %rs259, 42;
	xor.b16  	%rs72, %rs267, %rs28;
	add.s16 	%rs268, %rs259, 49;
	shr.u32 	%r197, %r31, 24;
	cvt.u16.u32 	%rs269, %r197;
	xor.b16  	%rs73, %rs268, %rs269;
	add.s16 	%rs270, %rs259, 56;
	xor.b16  	%rs74, %rs270, %rs30;
	add.s16 	%rs271, %rs259, 63;
	xor.b16  	%rs75, %rs271, %rs31;
	add.s16 	%rs272, %rs259, 70;
	xor.b16  	%rs76, %rs272, %rs32;
	add.s16 	%rs273, %rs259, 77;
	shr.u32 	%r198, %r32, 24;
	cvt.u16.u32 	%rs274, %r198;
	xor.b16  	%rs77, %rs273, %rs274;
	add.s16 	%rs275, %rs259, 84;
	xor.b16  	%rs78, %rs275, %rs34;
	add.s16 	%rs276, %rs259, 91;
	xor.b16  	%rs79, %rs276, %rs35;
	add.s16 	%rs277, %rs259, 98;
	xor.b16  	%rs80, %rs277, %rs36;
	add.s16 	%rs278, %rs259, 105;
	shr.u32 	%r199, %r34, 24;
	cvt.u16.u32 	%rs279, %r199;
	xor.b16  	%rs81, %rs278, %rs279;
	add.s16 	%rs280, %rs259, 112;
	xor.b16  	%rs82, %rs280, %rs38;
	add.s16 	%rs281, %rs259, 119;
	xor.b16  	%rs83, %rs281, %rs39;
	add.s16 	%rs282, %rs259, 126;
	xor.b16  	%rs84, %rs282, %rs40;
	add.s16 	%rs283, %rs259, -123;
	shr.u32 	%r200, %r36, 24;
	cvt.u16.u32 	%rs284, %r200;
	xor.b16  	%rs85, %rs283, %rs284;
	add.s16 	%rs285, %rs259, -116;
	xor.b16  	%rs86, %rs285, %rs42;
	add.s16 	%rs286, %rs259, -109;
	xor.b16  	%rs87, %rs286, %rs43;
	add.s16 	%rs287, %rs259, -102;
	xor.b16  	%rs88, %rs287, %rs44;
	add.s16 	%rs288, %rs259, -95;
	shr.u32 	%r201, %r38, 24;
	cvt.u16.u32 	%rs289, %r201;
	xor.b16  	%rs89, %rs288, %rs289;
	add.s16 	%rs290, %rs259, -88;
	xor.b16  	%rs90, %rs290, %rs46;
	add.s16 	%rs291, %rs259, -81;
	xor.b16  	%rs91, %rs291, %rs47;
	add.s16 	%rs292, %rs259, -74;
	xor.b16  	%rs92, %rs292, %rs48;
	add.s16 	%rs293, %rs259, -67;
	shr.u32 	%r202, %r40, 24;
	cvt.u16.u32 	%rs294, %r202;
	xor.b16  	%rs93, %rs293, %rs294;
	cvt.u16.u32 	%rs295, %r45;
	add.s16 	%rs296, %rs259, -60;
	xor.b16  	%rs94, %rs296, %rs295;
	shr.u32 	%r203, %r45, 8;
	cvt.u16.u32 	%rs297, %r203;
	add.s16 	%rs298, %rs259, -53;
	xor.b16  	%rs95, %rs298, %rs297;
	{ .reg .b16 tmp; mov.b32 {tmp, %rs299}, %r45; }
	add.s16 	%rs300, %rs259, -46;
	xor.b16  	%rs96, %rs300, %rs299;
	add.s16 	%rs301, %rs259, -39;
	xor.b16  	%rs97, %rs301, %rs56;
	add.s16 	%rs302, %rs257, 19;
	xor.b16  	%rs303, %rs64, %rs65;
	add.s16 	%rs304, %rs65, 17;
	xor.b16  	%rs305, %rs303, %rs66;
	add.s16 	%rs306, %rs66, 17;
	xor.b16  	%rs307, %rs305, %rs67;
	add.s16 	%rs308, %rs67, 17;
	xor.b16  	%rs309, %rs307, %rs68;
	add.s16 	%rs310, %rs68, 17;
	xor.b16  	%rs311, %rs309, %rs70;
	add.s16 	%rs312, %rs70, 17;
	xor.b16  	%rs313, %rs311, %rs71;
	add.s16 	%rs314, %rs71, 17;
	xor.b16  	%rs315, %rs313, %rs72;
	add.s16 	%rs316, %rs72, 17;
	xor.b16  	%rs317, %rs315, %rs73;
	add.s16 	%rs318, %rs73, 17;
	xor.b16  	%rs319, %rs317, %rs74;
	add.s16 	%rs320, %rs74, 17;
	xor.b16  	%rs321, %rs319, %rs75;
	add.s16 	%rs322, %rs75, 17;
	xor.b16  	%rs323, %rs321, %rs76;
	add.s16 	%rs324, %rs76, 17;
	xor.b16  	%rs325, %rs323, %rs77;
	add.s16 	%rs326, %rs77, 17;
	xor.b16  	%rs327, %rs325, %rs78;
	add.s16 	%rs328, %rs78, 17;
	xor.b16  	%rs329, %rs327, %rs79;
	add.s16 	%rs330, %rs79, 17;
	xor.b16  	%rs331, %rs329, %rs80;
	add.s16 	%rs332, %rs80, 17;
	xor.b16  	%rs333, %rs331, %rs81;
	add.s16 	%rs334, %rs81, 17;
	xor.b16  	%rs335, %rs333, %rs82;
	add.s16 	%rs336, %rs82, 17;
	xor.b16  	%rs337, %rs335, %rs83;
	add.s16 	%rs338, %rs83, 17;
	xor.b16  	%rs339, %rs337, %rs84;
	add.s16 	%rs340, %rs84, 17;
	xor.b16  	%rs341, %rs339, %rs85;
	add.s16 	%rs342, %rs85, 17;
	xor.b16  	%rs343, %rs341, %rs86;
	add.s16 	%rs344, %rs86, 17;
	xor.b16  	%rs345, %rs343, %rs87;
	add.s16 	%rs346, %rs87, 17;
	xor.b16  	%rs347, %rs345, %rs88;
	add.s16 	%rs348, %rs88, 17;
	xor.b16  	%rs349, %rs347, %rs89;
	add.s16 	%rs350, %rs89, 17;
	xor.b16  	%rs351, %rs349, %rs90;
	add.s16 	%rs352, %rs90, 17;
	xor.b16  	%rs353, %rs351, %rs91;
	add.s16 	%rs354, %rs91, 17;
	xor.b16  	%rs355, %rs353, %rs92;
	add.s16 	%rs356, %rs92, 17;
	xor.b16  	%rs357, %rs355, %rs93;
	add.s16 	%rs358, %rs93, 17;
	xor.b16  	%rs359, %rs357, %rs94;
	add.s16 	%rs360, %rs94, 17;
	xor.b16  	%rs361, %rs359, %rs95;
	add.s16 	%rs362, %rs95, 17;
	xor.b16  	%rs363, %rs361, %rs96;
	add.s16 	%rs364, %rs96, 17;
	xor.b16  	%rs98, %rs363, %rs97;
	add.s16 	%rs365, %rs97, 17;
	or.b16  	%rs366, %rs257, 36;
	xor.b16  	%rs367, %rs302, %rs304;
	add.s16 	%rs368, %rs65, 34;
	xor.b16  	%rs369, %rs367, %rs306;
	add.s16 	%rs370, %rs66, 34;
	xor.b16  	%rs371, %rs369, %rs308;
	add.s16 	%rs372, %rs67, 34;
	xor.b16  	%rs373, %rs371, %rs310;
	add.s16 	%rs374, %rs68, 34;
	xor.b16  	%rs375, %rs373, %rs312;
	add.s16 	%rs376, %rs70, 34;
	xor.b16  	%rs377, %rs375, %rs314;
	add.s16 	%rs378, %rs71, 34;
	xor.b16  	%rs379, %rs377, %rs316;
	add.s16 	%rs380, %rs72, 34;
	xor.b16  	%rs381, %rs379, %rs318;
	add.s16 	%rs382, %rs73, 34;
	xor.b16  	%rs383, %rs381, %rs320;
	add.s16 	%rs384, %rs74, 34;
	xor.b16  	%rs385, %rs383, %rs322;
	add.s16 	%rs386, %rs75, 34;
	xor.b16  	%rs387, %rs385, %rs324;
	add.s16 	%rs388, %rs76, 34;
	xor.b16  	%rs389, %rs387, %rs326;
	add.s16 	%rs390, %rs77, 34;
	xor.b16  	%rs391, %rs389, %rs328;
	add.s16 	%rs392, %rs78, 34;
	xor.b16  	%rs393, %rs391, %rs330;
	add.s16 	%rs394, %rs79, 34;
	xor.b16  	%rs395, %rs393, %rs332;
	add.s16 	%rs396, %rs80, 34;
	xor.b16  	%rs397, %rs395, %rs334;
	add.s16 	%rs398, %rs81, 34;
	xor.b16  	%rs399, %rs397, %rs336;
	add.s16 	%rs400, %rs82, 34;
	xor.b16  	%rs401, %rs399, %rs338;
	add.s16 	%rs402, %rs83, 34;
	xor.b16  	%rs403, %rs401, %rs340;
	add.s16 	%rs404, %rs84, 34;
	xor.b16  	%rs405, %rs403, %rs342;
	add.s16 	%rs406, %rs85, 34;
	xor.b16  	%rs407, %rs405, %rs344;
	add.s16 	%rs408, %rs86, 34;
	xor.b16  	%rs409, %rs407, %rs346;
	add.s16 	%rs410, %rs87, 34;
	xor.b16  	%rs411, %rs409, %rs348;
	add.s16 	%rs412, %rs88, 34;
	xor.b16  	%rs413, %rs411, %rs350;
	add.s16 	%rs414, %rs89, 34;
	xor.b16  	%rs415, %rs413, %rs352;
	add.s16 	%rs416, %rs90, 34;
	xor.b16  	%rs417, %rs415, %rs354;
	add.s16 	%rs418, %rs91, 34;
	xor.b16  	%rs419, %rs417, %rs356;
	add.s16 	%rs420, %rs92, 34;
	xor.b16  	%rs421, %rs419, %rs358;
	add.s16 	%rs422, %rs93, 34;
	xor.b16  	%rs423, %rs421, %rs360;
	add.s16 	%rs424, %rs94, 34;
	xor.b16  	%rs425, %rs423, %rs362;
	add.s16 	%rs426, %rs95, 34;
	xor.b16  	%rs427, %rs425, %rs364;
	add.s16 	%rs428, %rs96, 34;
	xor.b16  	%rs429, %rs427, %rs365;
	add.s16 	%rs430, %rs97, 34;
	add.s16 	%rs99, %rs429, 13;
	add.s16 	%rs431, %rs257, 53;
	xor.b16  	%rs432, %rs366, %rs368;
	add.s16 	%rs433, %rs65, 51;
	xor.b16  	%rs434, %rs432, %rs370;
	add.s16 	%rs435, %rs66, 51;
	xor.b16  	%rs436, %rs434, %rs372;
	add.s16 	%rs437, %rs67, 51;
	xor.b16  	%rs438, %rs436, %rs374;
	add.s16 	%rs439, %rs68, 51;
	xor.b16  	%rs440, %rs438, %rs376;
	add.s16 	%rs441, %rs70, 51;
	xor.b16  	%rs442, %rs440, %rs378;
	add.s16 	%rs443, %rs71, 51;
	xor.b16  	%rs444, %rs442, %rs380;
	add.s16 	%rs445, %rs72, 51;
	xor.b16  	%rs446, %rs444, %rs382;
	add.s16 	%rs447, %rs73, 51;
	xor.b16  	%rs448, %rs446, %rs384;
	add.s16 	%rs449, %rs74, 51;
	xor.b16  	%rs450, %rs448, %rs386;
	add.s16 	%rs451, %rs75, 51;
	xor.b16  	%rs452, %rs450, %rs388;
	add.s16 	%rs453, %rs76, 51;
	xor.b16  	%rs454, %rs452, %rs390;
	add.s16 	%rs455, %rs77, 51;
	xor.b16  	%rs456, %rs454, %rs392;
	add.s16 	%rs457, %rs78, 51;
	xor.b16  	%rs458, %rs456, %rs394;
	add.s16 	%rs459, %rs79, 51;
	xor.b16  	%rs460, %rs458, %rs396;
	add.s16 	%rs461, %rs80, 51;
	xor.b16  	%rs462, %rs460, %rs398;
	add.s16 	%rs463, %rs81, 51;
	xor.b16  	%rs464, %rs462, %rs400;
	add.s16 	%rs465, %rs82, 51;
	xor.b16  	%rs466, %rs464, %rs402;
	add.s16 	%rs467, %rs83, 51;
	xor.b16  	%rs468, %rs466, %rs404;
	add.s16 	%rs469, %rs84, 51;
	xor.b16  	%rs470, %rs468, %rs406;
	add.s16 	%rs471, %rs85, 51;
	xor.b16  	%rs472, %rs470, %rs408;
	add.s16 	%rs473, %rs86, 51;
	xor.b16  	%rs474, %rs472, %rs410;
	add.s16 	%rs475, %rs87, 51;
	xor.b16  	%rs476, %rs474, %rs412;
	add.s16 	%rs477, %rs88, 51;
	xor.b16  	%rs478, %rs476, %rs414;
	add.s16 	%rs479, %rs89, 51;
	xor.b16  	%rs480, %rs478, %rs416;
	add.s16 	%rs481, %rs90, 51;
	xor.b16  	%rs482, %rs480, %rs418;
	add.s16 	%rs483, %rs91, 51;
	xor.b16  	%rs484, %rs482, %rs420;
	add.s16 	%rs485, %rs92, 51;
	xor.b16  	%rs486, %rs484, %rs422;
	add.s16 	%rs487, %rs93, 51;
	xor.b16  	%rs488, %rs486, %rs424;
	add.s16 	%rs489, %rs94, 51;
	xor.b16  	%rs490, %rs488, %rs426;
	add.s16 	%rs491, %rs95, 51;
	xor.b16  	%rs492, %rs490, %rs428;
	add.s16 	%rs493, %rs96, 51;
	xor.b16  	%rs494, %rs492, %rs430;
	add.s16 	%rs495, %rs97, 51;
	add.s16 	%rs100, %rs494, 26;
	or.b16  	%rs496, %rs257, 70;
	xor.b16  	%rs497, %rs431, %rs433;
	add.s16 	%rs498, %rs65, 68;
	xor.b16  	%rs499, %rs497, %rs435;
	add.s16 	%rs500, %rs66, 68;
	xor.b16  	%rs501, %rs499, %rs437;
	add.s16 	%rs502, %rs67, 68;
	xor.b16  	%rs503, %rs501, %rs439;
	add.s16 	%rs504, %rs68, 68;
	xor.b16  	%rs505, %rs503, %rs441;
	add.s16 	%rs506, %rs70, 68;
	xor.b16  	%rs507, %rs505, %rs443;
	add.s16 	%rs508, %rs71, 68;
	xor.b16  	%rs509, %rs507, %rs445;
	add.s16 	%rs510, %rs72, 68;
	xor.b16  	%rs511, %rs509, %rs447;
	add.s16 	%rs512, %rs73, 68;
	xor.b16  	%rs513, %rs511, %rs449;
	add.s16 	%rs514, %rs74, 68;
	xor.b16  	%rs515, %rs513, %rs451;
	add.s16 	%rs516, %rs75, 68;
	xor.b16  	%rs517, %rs515, %rs453;
	add.s16 	%rs518, %rs76, 68;
	xor.b16  	%rs519, %rs517, %rs455;
	add.s16 	%rs520, %rs77, 68;
	xor.b16  	%rs521, %rs519, %rs457;
	add.s16 	%rs522, %rs78, 68;
	xor.b16  	%rs523, %rs521, %rs459;
	add.s16 	%rs524, %rs79, 68;
	xor.b16  	%rs525, %rs523, %rs461;
	add.s16 	%rs526, %rs80, 68;
	xor.b16  	%rs527, %rs525, %rs463;
	add.s16 	%rs528, %rs81, 68;
	xor.b16  	%rs529, %rs527, %rs465;
	add.s16 	%rs530, %rs82, 68;
	xor.b16  	%rs531, %rs529, %rs467;
	add.s16 	%rs532, %rs83, 68;
	xor.b16  	%rs533, %rs531, %rs469;
	add.s16 	%rs534, %rs84, 68;
	xor.b16  	%rs535, %rs533, %rs471;
	add.s16 	%rs536, %rs85, 68;
	xor.b16  	%rs537, %rs535, %rs473;
	add.s16 	%rs538, %rs86, 68;
	xor.b16  	%rs539, %rs537, %rs475;
	add.s16 	%rs540, %rs87, 68;
	xor.b16  	%rs541, %rs539, %rs477;
	add.s16 	%rs542, %rs88, 68;
	xor.b16  	%rs543, %rs541, %rs479;
	add.s16 	%rs544, %rs89, 68;
	xor.b16  	%rs545, %rs543, %rs481;
	add.s16 	%rs546, %rs90, 68;
	xor.b16  	%rs547, %rs545, %rs483;
	add.s16 	%rs548, %rs91, 68;
	xor.b16  	%rs549, %rs547, %rs485;
	add.s16 	%rs550, %rs92, 68;
	xor.b16  	%rs551, %rs549, %rs487;
	add.s16 	%rs552, %rs93, 68;
	xor.b16  	%rs553, %rs551, %rs489;
	add.s16 	%rs554, %rs94, 68;
	xor.b16  	%rs555, %rs553, %rs491;
	add.s16 	%rs556, %rs95, 68;
	xor.b16  	%rs557, %rs555, %rs493;
	add.s16 	%rs558, %rs96, 68;
	xor.b16  	%rs559, %rs557, %rs495;
	add.s16 	%rs560, %rs97, 68;
	add.s16 	%rs101, %rs559, 39;
	add.s16 	%rs561, %rs257, 87;
	xor.b16  	%rs562, %rs496, %rs498;
	add.s16 	%rs563, %rs65, 85;
	xor.b16  	%rs564, %rs562, %rs500;
	add.s16 	%rs565, %rs66, 85;
	xor.b16  	%rs566, %rs564, %rs502;
	add.s16 	%rs567, %rs67, 85;
	xor.b16  	%rs568, %rs566, %rs504;
	add.s16 	%rs569, %rs68, 85;
	xor.b16  	%rs570, %rs568, %rs506;
	add.s16 	%rs571, %rs70, 85;
	xor.b16  	%rs572, %rs570, %rs508;
	add.s16 	%rs573, %rs71, 85;
	xor.b16  	%rs574, %rs572, %rs510;
	add.s16 	%rs575, %rs72, 85;
	xor.b16  	%rs576, %rs574, %rs512;
	add.s16 	%rs577, %rs73, 85;
	xor.b16  	%rs578, %rs576, %rs514;
	add.s16 	%rs579, %rs74, 85;
	xor.b16  	%rs580, %rs578, %rs516;
	add.s16 	%rs581, %rs75, 85;
	xor.b16  	%rs582, %rs580, %rs518;
	add.s16 	%rs583, %rs76, 85;
	xor.b16  	%rs584, %rs582, %rs520;
	add.s16 	%rs585, %rs77, 85;
	xor.b16  	%rs586, %rs584, %rs522;
	add.s16 	%rs587, %rs78, 85;
	xor.b16  	%rs588, %rs586, %rs524;
	add.s16 	%rs589, %rs79, 85;
	xor.b16  	%rs590, %rs588, %rs526;
	add.s16 	%rs591, %rs80, 85;
	xor.b16  	%rs592, %rs590, %rs528;
	add.s16 	%rs593, %rs81, 85;
	xor.b16  	%rs594, %rs592, %rs530;
	add.s16 	%rs595, %rs82, 85;
	xor.b16  	%rs596, %rs594, %rs532;
	add.s16 	%rs597, %rs83, 85;
	xor.b16  	%rs598, %rs596, %rs534;
	add.s16 	%rs599, %rs84, 85;
	xor.b16  	%rs600, %rs598, %rs536;
	add.s16 	%rs601, %rs85, 85;
	xor.b16  	%rs602, %rs600, %rs538;
	add.s16 	%rs603, %rs86, 85;
	xor.b16  	%rs604, %rs602, %rs540;
	add.s16 	%rs605, %rs87, 85;
	xor.b16  	%rs606, %rs604, %rs542;
	add.s16 	%rs607, %rs88, 85;
	xor.b16  	%rs608, %rs606, %rs544;
	add.s16 	%rs609, %rs89, 85;
	xor.b16  	%rs610, %rs608, %rs546;
	add.s16 	%rs611, %rs90, 85;
	xor.b16  	%rs612, %rs610, %rs548;
	add.s16 	%rs613, %rs91, 85;
	xor.b16  	%rs614, %rs612, %rs550;
	add.s16 	%rs615, %rs92, 85;
	xor.b16  	%rs616, %rs614, %rs552;
	add.s16 	%rs617, %rs93, 85;
	xor.b16  	%rs618, %rs616, %rs554;
	add.s16 	%rs619, %rs94, 85;
	xor.b16  	%rs620, %rs618, %rs556;
	add.s16 	%rs621, %rs95, 85;
	xor.b16  	%rs622, %rs620, %rs558;
	add.s16 	%rs623, %rs96, 85;
	xor.b16  	%rs624, %rs622, %rs560;
	add.s16 	%rs625, %rs97, 85;
	add.s16 	%rs102, %rs624, 52;
	or.b16  	%rs626, %rs257, 104;
	xor.b16  	%rs627, %rs561, %rs563;
	add.s16 	%rs628, %rs65, 102;
	xor.b16  	%rs629, %rs627, %rs565;
	add.s16 	%rs630, %rs66, 102;
	xor.b16  	%rs631, %rs629, %rs567;
	add.s16 	%rs632, %rs67, 102;
	xor.b16  	%rs633, %rs631, %rs569;
	add.s16 	%rs634, %rs68, 102;
	xor.b16  	%rs635, %rs633, %rs571;
	add.s16 	%rs636, %rs70, 102;
	xor.b16  	%rs637, %rs635, %rs573;
	add.s16 	%rs638, %rs71, 102;
	xor.b16  	%rs639, %rs637, %rs575;
	add.s16 	%rs640, %rs72, 102;
	xor.b16  	%rs641, %rs639, %rs577;
	add.s16 	%rs642, %rs73, 102;
	xor.b16  	%rs643, %rs641, %rs579;
	add.s16 	%rs644, %rs74, 102;
	xor.b16  	%rs645, %rs643, %rs581;
	add.s16 	%rs646, %rs75, 102;
	xor.b16  	%rs647, %rs645, %rs583;
	add.s16 	%rs648, %rs76, 102;
	xor.b16  	%rs649, %rs647, %rs585;
	add.s16 	%rs650, %rs77, 102;
	xor.b16  	%rs651, %rs649, %rs587;
	add.s16 	%rs652, %rs78, 102;
	xor.b16  	%rs653, %rs651, %rs589;
	add.s16 	%rs654, %rs79, 102;
	xor.b16  	%rs655, %rs653, %rs591;
	add.s16 	%rs656, %rs80, 102;
	xor.b16  	%rs657, %rs655, %rs593;
	add.s16 	%rs658, %rs81, 102;
	xor.b16  	%rs659, %rs657, %rs595;
	add.s16 	%rs660, %rs82, 102;
	xor.b16  	%rs661, %rs659, %rs597;
	add.s16 	%rs662, %rs83, 102;
	xor.b16  	%rs663, %rs661, %rs599;
	add.s16 	%rs664, %rs84, 102;
	xor.b16  	%rs665, %rs663, %rs601;
	add.s16 	%rs666, %rs85, 102;
	xor.b16  	%rs667, %rs665, %rs603;
	add.s16 	%rs668, %rs86, 102;
	xor.b16  	%rs669, %rs667, %rs605;
	add.s16 	%rs670, %rs87, 102;
	xor.b16  	%rs671, %rs669, %rs607;
	add.s16 	%rs672, %rs88, 102;
	xor.b16  	%rs673, %rs671, %rs609;
	add.s16 	%rs674, %rs89, 102;
	xor.b16  	%rs675, %rs673, %rs611;
	add.s16 	%rs676, %rs90, 102;
	xor.b16  	%rs677, %rs675, %rs613;
	add.s16 	%rs678, %rs91, 102;
	xor.b16  	%rs679, %rs677, %rs615;
	add.s16 	%rs680, %rs92, 102;
	xor.b16  	%rs681, %rs679, %rs617;
	add.s16 	%rs682, %rs93, 102;
	xor.b16  	%rs683, %rs681, %rs619;
	add.s16 	%rs684, %rs94, 102;
	xor.b16  	%rs685, %rs683, %rs621;
	add.s16 	%rs686, %rs95, 102;
	xor.b16  	%rs687, %rs685, %rs623;
	add.s16 	%rs688, %rs96, 102;
	xor.b16  	%rs689, %rs687, %rs625;
	add.s16 	%rs690, %rs97, 102;
	add.s16 	%rs103, %rs689, 65;
	add.s16 	%rs691, %rs257, 121;
	xor.b16  	%rs692, %rs626, %rs628;
	add.s16 	%rs693, %rs65, 119;
	xor.b16  	%rs694, %rs692, %rs630;
	add.s16 	%rs695, %rs66, 119;
	xor.b16  	%rs696, %rs694, %rs632;
	add.s16 	%rs697, %rs67, 119;
	xor.b16  	%rs698, %rs696, %rs634;
	add.s16 	%rs699, %rs68, 119;
	xor.b16  	%rs700, %rs698, %rs636;
	add.s16 	%rs701, %rs70, 119;
	xor.b16  	%rs702, %rs700, %rs638;
	add.s16 	%rs703, %rs71, 119;
	xor.b16  	%rs704, %rs702, %rs640;
	add.s16 	%rs705, %rs72, 119;
	xor.b16  	%rs706, %rs704, %rs642;
	add.s16 	%rs707, %rs73, 119;
	xor.b16  	%rs708, %rs706, %rs644;
	add.s16 	%rs709, %rs74, 119;
	xor.b16  	%rs710, %rs708, %rs646;
	add.s16 	%rs711, %rs75, 119;
	xor.b16  	%rs712, %rs710, %rs648;
	add.s16 	%rs713, %rs76, 119;
	xor.b16  	%rs714, %rs712, %rs650;
	add.s16 	%rs715, %rs77, 119;
	xor.b16  	%rs716, %rs714, %rs652;
	add.s16 	%rs717, %rs78, 119;
	xor.b16  	%rs718, %rs716, %rs654;
	add.s16 	%rs719, %rs79, 119;
	xor.b16  	%rs720, %rs718, %rs656;
	add.s16 	%rs721, %rs80, 119;
	xor.b16  	%rs722, %rs720, %rs658;
	add.s16 	%rs723, %rs81, 119;
	xor.b16  	%rs724, %rs722, %rs660;
	add.s16 	%rs725, %rs82, 119;
	xor.b16  	%rs726, %rs724, %rs662;
	add.s16 	%rs727, %rs83, 119;
	xor.b16  	%rs728, %rs726, %rs664;
	add.s16 	%rs729, %rs84, 119;
	xor.b16  	%rs730, %rs728, %rs666;
	add.s16 	%rs731, %rs85, 119;
	xor.b16  	%rs732, %rs730, %rs668;
	add.s16 	%rs733, %rs86, 119;
	xor.b16  	%rs734, %rs732, %rs670;
	add.s16 	%rs735, %rs87, 119;
	xor.b16  	%rs736, %rs734, %rs672;
	add.s16 	%rs737, %rs88, 119;
	xor.b16  	%rs738, %rs736, %rs674;
	add.s16 	%rs739, %rs89, 119;
	xor.b16  	%rs740, %rs738, %rs676;
	add.s16 	%rs741, %rs90, 119;
	xor.b16  	%rs742, %rs740, %rs678;
	add.s16 	%rs743, %rs91, 119;
	xor.b16  	%rs744, %rs742, %rs680;
	add.s16 	%rs745, %rs92, 119;
	xor.b16  	%rs746, %rs744, %rs682;
	add.s16 	%rs747, %rs93, 119;
	xor.b16  	%rs748, %rs746, %rs684;
	add.s16 	%rs749, %rs94, 119;
	xor.b16  	%rs750, %rs748, %rs686;
	add.s16 	%rs751, %rs95, 119;
	xor.b16  	%rs752, %rs750, %rs688;
	add.s16 	%rs753, %rs96, 119;
	xor.b16  	%rs754, %rs752, %rs690;
	add.s16 	%rs755, %rs97, 119;
	add.s16 	%rs104, %rs754, 78;
	or.b16  	%rs756, %rs257, -118;
	xor.b16  	%rs757, %rs691, %rs693;
	add.s16 	%rs758, %rs65, -120;
	xor.b16  	%rs759, %rs757, %rs695;
	add.s16 	%rs760, %rs66, -120;
	xor.b16  	%rs761, %rs759, %rs697;
	add.s16 	%rs762, %rs67, -120;
	xor.b16  	%rs763, %rs761, %rs699;
	add.s16 	%rs764, %rs68, -120;
	xor.b16  	%rs765, %rs763, %rs701;
	add.s16 	%rs766, %rs70, -120;
	xor.b16  	%rs767, %rs765, %rs703;
	add.s16 	%rs768, %rs71, -120;
	xor.b16  	%rs769, %rs767, %rs705;
	add.s16 	%rs770, %rs72, -120;
	xor.b16  	%rs771, %rs769, %rs707;
	add.s16 	%rs772, %rs73, -120;
	xor.b16  	%rs773, %rs771, %rs709;
	add.s16 	%rs774, %rs74, -120;
	xor.b16  	%rs775, %rs773, %rs711;
	add.s16 	%rs776, %rs75, -120;
	xor.b16  	%rs777, %rs775, %rs713;
	add.s16 	%rs778, %rs76, -120;
	xor.b16  	%rs779, %rs777, %rs715;
	add.s16 	%rs780, %rs77, -120;
	xor.b16  	%rs781, %rs779, %rs717;
	add.s16 	%rs782, %rs78, -120;
	xor.b16  	%rs783, %rs781, %rs719;
	add.s16 	%rs784, %rs79, -120;
	xor.b16  	%rs785, %rs783, %rs721;
	add.s16 	%rs786, %rs80, -120;
	xor.b16  	%rs787, %rs785, %rs723;
	add.s16 	%rs788, %rs81, -120;
	xor.b16  	%rs789, %rs787, %rs725;
	add.s16 	%rs790, %rs82, -120;
	xor.b16  	%rs791, %rs789, %rs727;
	add.s16 	%rs792, %rs83, -120;
	xor.b16  	%rs793, %rs791, %rs729;
	add.s16 	%rs794, %rs84, -120;
	xor.b16  	%rs795, %rs793, %rs731;
	add.s16 	%rs796, %rs85, -120;
	xor.b16  	%rs797, %rs795, %rs733;
	add.s16 	%rs798, %rs86, -120;
	xor.b16  	%rs799, %rs797, %rs735;
	add.s16 	%rs800, %rs87, -120;
	xor.b16  	%rs801, %rs799, %rs737;
	add.s16 	%rs802, %rs88, -120;
	xor.b16  	%rs803, %rs801, %rs739;
	add.s16 	%rs804, %rs89, -120;
	xor.b16  	%rs805, %rs803, %rs741;
	add.s16 	%rs806, %rs90, -120;
	xor.b16  	%rs807, %rs805, %rs743;
	add.s16 	%rs808, %rs91, -120;
	xor.b16  	%rs809, %rs807, %rs745;
	add.s16 	%rs810, %rs92, -120;
	xor.b16  	%rs811, %rs809, %rs747;
	add.s16 	%rs812, %rs93, -120;
	xor.b16  	%rs813, %rs811, %rs749;
	add.s16 	%rs814, %rs94, -120;
	xor.b16  	%rs815, %rs813, %rs751;
	add.s16 	%rs816, %rs95, -120;
	xor.b16  	%rs817, %rs815, %rs753;
	add.s16 	%rs818, %rs96, -120;
	xor.b16  	%rs819, %rs817, %rs755;
	add.s16 	%rs820, %rs97, -120;
	add.s16 	%rs105, %rs819, 91;
	add.s16 	%rs821, %rs257, -101;
	xor.b16  	%rs822, %rs756, %rs758;
	add.s16 	%rs823, %rs65, -103;
	xor.b16  	%rs824, %rs822, %rs760;
	add.s16 	%rs825, %rs66, -103;
	xor.b16  	%rs826, %rs824, %rs762;
	add.s16 	%rs827, %rs67, -103;
	xor.b16  	%rs828, %rs826, %rs764;
	add.s16 	%rs829, %rs68, -103;
	xor.b16  	%rs830, %rs828, %rs766;
	add.s16 	%rs831, %rs70, -103;
	xor.b16  	%rs832, %rs830, %rs768;
	add.s16 	%rs833, %rs71, -103;
	xor.b16  	%rs834, %rs832, %rs770;
	add.s16 	%rs835, %rs72, -103;
	xor.b16  	%rs836, %rs834, %rs772;
	add.s16 	%rs837, %rs73, -103;
	xor.b16  	%rs838, %rs836, %rs774;
	add.s16 	%rs839, %rs74, -103;
	xor.b16  	%rs840, %rs838, %rs776;
	add.s16 	%rs841, %rs75, -103;
	xor.b16  	%rs842, %rs840, %rs778;
	add.s16 	%rs843, %rs76, -103;
	xor.b16  	%rs844, %rs842, %rs780;
	add.s16 	%rs845, %rs77, -103;
	xor.b16  	%rs846, %rs844, %rs782;
	add.s16 	%rs847, %rs78, -103;
	xor.b16  	%rs848, %rs846, %rs784;
	add.s16 	%rs849, %rs79, -103;
	xor.b16  	%rs850, %rs848, %rs786;
	add.s16 	%rs851, %rs80, -103;
	xor.b16  	%rs852, %rs850, %rs788;
	add.s16 	%rs853, %rs81, -103;
	xor.b16  	%rs854, %rs852, %rs790;
	add.s16 	%rs855, %rs82, -103;
	xor.b16  	%rs856, %rs854, %rs792;
	add.s16 	%rs857, %rs83, -103;
	xor.b16  	%rs858, %rs856, %rs794;
	add.s16 	%rs859, %rs84, -103;
	xor.b16  	%rs860, %rs858, %rs796;
	add.s16 	%rs861, %rs85, -103;
	xor.b16  	%rs862, %rs860, %rs798;
	add.s16 	%rs863, %rs86, -103;
	xor.b16  	%rs864, %rs862, %rs800;
	add.s16 	%rs865, %rs87, -103;
	xor.b16  	%rs866, %rs864, %rs802;
	add.s16 	%rs867, %rs88, -103;
	xor.b16  	%rs868, %rs866, %rs804;
	add.s16 	%rs869, %rs89, -103;
	xor.b16  	%rs870, %rs868, %rs806;
	add.s16 	%rs871, %rs90, -103;
	xor.b16  	%rs872, %rs870, %rs808;
	add.s16 	%rs873, %rs91, -103;
	xor.b16  	%rs874, %rs872, %rs810;
	add.s16 	%rs875, %rs92, -103;
	xor.b16  	%rs876, %rs874, %rs812;
	add.s16 	%rs877, %rs93, -103;
	xor.b16  	%rs878, %rs876, %rs814;
	add.s16 	%rs879, %rs94, -103;
	xor.b16  	%rs880, %rs878, %rs816;
	add.s16 	%rs881, %rs95, -103;
	xor.b16  	%rs882, %rs880, %rs818;
	add.s16 	%rs883, %rs96, -103;
	xor.b16  	%rs884, %rs882, %rs820;
	add.s16 	%rs885, %rs97, -103;
	add.s16 	%rs106, %rs884, 104;
	or.b16  	%rs886, %rs257, -84;
	xor.b16  	%rs887, %rs821, %rs823;
	add.s16 	%rs888, %rs65, -86;
	xor.b16  	%rs889, %rs887, %rs825;
	add.s16 	%rs890, %rs66, -86;
	xor.b16  	%rs891, %rs889, %rs827;
	add.s16 	%rs892, %rs67, -86;
	xor.b16  	%rs893, %rs891, %rs829;
	add.s16 	%rs894, %rs68, -86;
	xor.b16  	%rs895, %rs893, %rs831;
	add.s16 	%rs896, %rs70, -86;
	xor.b16  	%rs897, %rs895, %rs833;
	add.s16 	%rs898, %rs71, -86;
	xor.b16  	%rs899, %rs897, %rs835;
	add.s16 	%rs900, %rs72, -86;
	xor.b16  	%rs901, %rs899, %rs837;
	add.s16 	%rs902, %rs73, -86;
	xor.b16  	%rs903, %rs901, %rs839;
	add.s16 	%rs904, %rs74, -86;
	xor.b16  	%rs905, %rs903, %rs841;
	add.s16 	%rs906, %rs75, -86;
	xor.b16  	%rs907, %rs905, %rs843;
	add.s16 	%rs908, %rs76, -86;
	xor.b16  	%rs909, %rs907, %rs845;
	add.s16 	%rs910, %rs77, -86;
	xor.b16  	%rs911, %rs909, %rs847;
	add.s16 	%rs912, %rs78, -86;
	xor.b16  	%rs913, %rs911, %rs849;
	add.s16 	%rs914, %rs79, -86;
	xor.b16  	%rs915, %rs913, %rs851;
	add.s16 	%rs916, %rs80, -86;
	xor.b16  	%rs917, %rs915, %rs853;
	add.s16 	%rs918, %rs81, -86;
	xor.b16  	%rs919, %rs917, %rs855;
	add.s16 	%rs920, %rs82, -86;
	xor.b16  	%rs921, %rs919, %rs857;
	add.s16 	%rs922, %rs83, -86;
	xor.b16  	%rs923, %rs921, %rs859;
	add.s16 	%rs924, %rs84, -86;
	xor.b16  	%rs925, %rs923, %rs861;
	add.s16 	%rs926, %rs85, -86;
	xor.b16  	%rs927, %rs925, %rs863;
	add.s16 	%rs928, %rs86, -86;
	xor.b16  	%rs929, %rs927, %rs865;
	add.s16 	%rs930, %rs87, -86;
	xor.b16  	%rs931, %rs929, %rs867;
	add.s16 	%rs932, %rs88, -86;
	xor.b16  	%rs933, %rs931, %rs869;
	add.s16 	%rs934, %rs89, -86;
	xor.b16  	%rs935, %rs933, %rs871;
	add.s16 	%rs936, %rs90, -86;
	xor.b16  	%rs937, %rs935, %rs873;
	add.s16 	%rs938, %rs91, -86;
	xor.b16  	%rs939, %rs937, %rs875;
	add.s16 	%rs940, %rs92, -86;
	xor.b16  	%rs941, %rs939, %rs877;
	add.s16 	%rs942, %rs93, -86;
	xor.b16  	%rs943, %rs941, %rs879;
	add.s16 	%rs944, %rs94, -86;
	xor.b16  	%rs945, %rs943, %rs881;
	add.s16 	%rs946, %rs95, -86;
	xor.b16  	%rs947, %rs945, %rs883;
	add.s16 	%rs948, %rs96, -86;
	xor.b16  	%rs949, %rs947, %rs885;
	add.s16 	%rs950, %rs97, -86;
	add.s16 	%rs107, %rs949, 117;
	add.s16 	%rs951, %rs257, -67;
	xor.b16  	%rs952, %rs886, %rs888;
	add.s16 	%rs953, %rs65, -69;
	xor.b16  	%rs954, %rs952, %rs890;
	add.s16 	%rs955, %rs66, -69;
	xor.b16  	%rs956, %rs954, %rs892;
	add.s16 	%rs957, %rs67, -69;
	xor.b16  	%rs958, %rs956, %rs894;
	add.s16 	%rs959, %rs68, -69;
	xor.b16  	%rs960, %rs958, %rs896;
	add.s16 	%rs961, %rs70, -69;
	xor.b16  	%rs962, %rs960, %rs898;
	add.s16 	%rs963, %rs71, -69;
	xor.b16  	%rs964, %rs962, %rs900;
	add.s16 	%rs965, %rs72, -69;
	xor.b16  	%rs966, %rs964, %rs902;
	add.s16 	%rs967, %rs73, -69;
	xor.b16  	%rs968, %rs966, %rs904;
	add.s16 	%rs969, %rs74, -69;
	xor.b16  	%rs970, %rs968, %rs906;
	add.s16 	%rs971, %rs75, -69;
	xor.b16  	%rs972, %rs970, %rs908;
	add.s16 	%rs973, %rs76, -69;
	xor.b16  	%rs974, %rs972, %rs910;
	add.s16 	%rs975, %rs77, -69;
	xor.b16  	%rs976, %rs974, %rs912;
	add.s16 	%rs977, %rs78, -69;
	xor.b16  	%rs978, %rs976, %rs914;
	add.s16 	%rs979, %rs79, -69;
	xor.b16  	%rs980, %rs978, %rs916;
	add.s16 	%rs981, %rs80, -69;
	xor.b16  	%rs982, %rs980, %rs918;
	add.s16 	%rs983, %rs81, -69;
	xor.b16  	%rs984, %rs982, %rs920;
	add.s16 	%rs985, %rs82, -69;
	xor.b16  	%rs986, %rs984, %rs922;
	add.s16 	%rs987, %rs83, -69;
	xor.b16  	%rs988, %rs986, %rs924;
	add.s16 	%rs989, %rs84, -69;
	xor.b16  	%rs990, %rs988, %rs926;
	add.s16 	%rs991, %rs85, -69;
	xor.b16  	%rs992, %rs990, %rs928;
	add.s16 	%rs993, %rs86, -69;
	xor.b16  	%rs994, %rs992, %rs930;
	add.s16 	%rs995, %rs87, -69;
	xor.b16  	%rs996, %rs994, %rs932;
	add.s16 	%rs997, %rs88, -69;
	xor.b16  	%rs998, %rs996, %rs934;
	add.s16 	%rs999, %rs89, -69;
	xor.b16  	%rs1000, %rs998, %rs936;
	add.s16 	%rs1001, %rs90, -69;
	xor.b16  	%rs1002, %rs1000, %rs938;
	add.s16 	%rs1003, %rs91, -69;
	xor.b16  	%rs1004, %rs1002, %rs940;
	add.s16 	%rs1005, %rs92, -69;
	xor.b16  	%rs1006, %rs1004, %rs942;
	add.s16 	%rs1007, %rs93, -69;
	xor.b16  	%rs1008, %rs1006, %rs944;
	add.s16 	%rs1009, %rs94, -69;
	xor.b16  	%rs1010, %rs1008, %rs946;
	add.s16 	%rs1011, %rs95, -69;
	xor.b16  	%rs1012, %rs1010, %rs948;
	add.s16 	%rs1013, %rs96, -69;
	xor.b16  	%rs1014, %rs1012, %rs950;
	add.s16 	%rs1015, %rs97, -69;
	add.s16 	%rs108, %rs1014, -126;
	or.b16  	%rs1016, %rs257, -50;
	xor.b16  	%rs1017, %rs951, %rs953;
	add.s16 	%rs1018, %rs65, -52;
	xor.b16  	%rs1019, %rs1017, %rs955;
	add.s16 	%rs1020, %rs66, -52;
	xor.b16  	%rs1021, %rs1019, %rs957;
	add.s16 	%rs1022, %rs67, -52;
	xor.b16  	%rs1023, %rs1021, %rs959;
	add.s16 	%rs1024, %rs68, -52;
	xor.b16  	%rs1025, %rs1023, %rs961;
	add.s16 	%rs1026, %rs70, -52;
	xor.b16  	%rs1027, %rs1025, %rs963;
	add.s16 	%rs1028, %rs71, -52;
	xor.b16  	%rs1029, %rs1027, %rs965;
	add.s16 	%rs1030, %rs72, -52;
	xor.b16  	%rs1031, %rs1029, %rs967;
	add.s16 	%rs1032, %rs73, -52;
	xor.b16  	%rs1033, %rs1031, %rs969;
	add.s16 	%rs1034, %rs74, -52;
	xor.b16  	%rs1035, %rs1033, %rs971;
	add.s16 	%rs1036, %rs75, -52;
	xor.b16  	%rs1037, %rs1035, %rs973;
	add.s16 	%rs1038, %rs76, -52;
	xor.b16  	%rs1039, %rs1037, %rs975;
	add.s16 	%rs1040, %rs77, -52;
	xor.b16  	%rs1041, %rs1039, %rs977;
	add.s16 	%rs1042, %rs78, -52;
	xor.b16  	%rs1043, %rs1041, %rs979;
	add.s16 	%rs1044, %rs79, -52;
	xor.b16  	%rs1045, %rs1043, %rs981;
	add.s16 	%rs1046, %rs80, -52;
	xor.b16  	%rs1047, %rs1045, %rs983;
	add.s16 	%rs1048, %rs81, -52;
	xor.b16  	%rs1049, %rs1047, %rs985;
	add.s16 	%rs1050, %rs82, -52;
	xor.b16  	%rs1051, %rs1049, %rs987;
	add.s16 	%rs1052, %rs83, -52;
	xor.b16  	%rs1053, %rs1051, %rs989;
	add.s16 	%rs1054, %rs84, -52;
	xor.b16  	%rs1055, %rs1053, %rs991;
	add.s16 	%rs1056, %rs85, -52;
	xor.b16  	%rs1057, %rs1055, %rs993;
	add.s16 	%rs1058, %rs86, -52;
	xor.b16  	%rs1059, %rs1057, %rs995;
	add.s16 	%rs1060, %rs87, -52;
	xor.b16  	%rs1061, %rs1059, %rs997;
	add.s16 	%rs1062, %rs88, -52;
	xor.b16  	%rs1063, %rs1061, %rs999;
	add.s16 	%rs1064, %rs89, -52;
	xor.b16  	%rs1065, %rs1063, %rs1001;
	add.s16 	%rs1066, %rs90, -52;
	xor.b16  	%rs1067, %rs1065, %rs1003;
	add.s16 	%rs1068, %rs91, -52;
	xor.b16  	%rs1069, %rs1067, %rs1005;
	add.s16 	%rs1070, %rs92, -52;
	xor.b16  	%rs1071, %rs1069, %rs1007;
	add.s16 	%rs1072, %rs93, -52;
	xor.b16  	%rs1073, %rs1071, %rs1009;
	add.s16 	%rs1074, %rs94, -52;
	xor.b16  	%rs1075, %rs1073, %rs1011;
	add.s16 	%rs1076, %rs95, -52;
	xor.b16  	%rs1077, %rs1075, %rs1013;
	add.s16 	%rs1078, %rs96, -52;
	xor.b16  	%rs1079, %rs1077, %rs1015;
	add.s16 	%rs1080, %rs97, -52;
	add.s16 	%rs109, %rs1079, -113;
	add.s16 	%rs1081, %rs257, -33;
	xor.b16  	%rs1082, %rs1016, %rs1018;
	add.s16 	%rs1083, %rs65, -35;
	xor.b16  	%rs1084, %rs1082, %rs1020;
	add.s16 	%rs1085, %rs66, -35;
	xor.b16  	%rs1086, %rs1084, %rs1022;
	add.s16 	%rs1087, %rs67, -35;
	xor.b16  	%rs1088, %rs1086, %rs1024;
	add.s16 	%rs1089, %rs68, -35;
	xor.b16  	%rs1090, %rs1088, %rs1026;
	add.s16 	%rs1091, %rs70, -35;
	xor.b16  	%rs1092, %rs1090, %rs1028;
	add.s16 	%rs1093, %rs71, -35;
	xor.b16  	%rs1094, %rs1092, %rs1030;
	add.s16 	%rs1095, %rs72, -35;
	xor.b16  	%rs1096, %rs1094, %rs1032;
	add.s16 	%rs1097, %rs73, -35;
	xor.b16  	%rs1098, %rs1096, %rs1034;
	add.s16 	%rs1099, %rs74, -35;
	xor.b16  	%rs1100, %rs1098, %rs1036;
	add.s16 	%rs1101, %rs75, -35;
	xor.b16  	%rs1102, %rs1100, %rs1038;
	add.s16 	%rs1103, %rs76, -35;
	xor.b16  	%rs1104, %rs1102, %rs1040;
	add.s16 	%rs1105, %rs77, -35;
	xor.b16  	%rs1106, %rs1104, %rs1042;
	add.s16 	%rs1107, %rs78, -35;
	xor.b16  	%rs1108, %rs1106, %rs1044;
	add.s16 	%rs1109, %rs79, -35;
	xor.b16  	%rs1110, %rs1108, %rs1046;
	add.s16 	%rs1111, %rs80, -35;
	xor.b16  	%rs1112, %rs1110, %rs1048;
	add.s16 	%rs1113, %rs81, -35;
	xor.b16  	%rs1114, %rs1112, %rs1050;
	add.s16 	%rs1115, %rs82, -35;
	xor.b16  	%rs1116, %rs1114, %rs1052;
	add.s16 	%rs1117, %rs83, -35;
	xor.b16  	%rs1118, %rs1116, %rs1054;
	add.s16 	%rs1119, %rs84, -35;
	xor.b16  	%rs1120, %rs1118, %rs1056;
	add.s16 	%rs1121, %rs85, -35;
	xor.b16  	%rs1122, %rs1120, %rs1058;
	add.s16 	%rs1123, %rs86, -35;
	xor.b16  	%rs1124, %rs1122, %rs1060;
	add.s16 	%rs1125, %rs87, -35;
	xor.b16  	%rs1126, %rs1124, %rs1062;
	add.s16 	%rs1127, %rs88, -35;
	xor.b16  	%rs1128, %rs1126, %rs1064;
	add.s16 	%rs1129, %rs89, -35;
	xor.b16  	%rs1130, %rs1128, %rs1066;
	add.s16 	%rs1131, %rs90, -35;
	xor.b16  	%rs1132, %rs1130, %rs1068;
	add.s16 	%rs1133, %rs91, -35;
	xor.b16  	%rs1134, %rs1132, %rs1070;
	add.s16 	%rs1135, %rs92, -35;
	xor.b16  	%rs1136, %rs1134, %rs1072;
	add.s16 	%rs1137, %rs93, -35;
	xor.b16  	%rs1138, %rs1136, %rs1074;
	add.s16 	%rs1139, %rs94, -35;
	xor.b16  	%rs1140, %rs1138, %rs1076;
	add.s16 	%rs1141, %rs95, -35;
	xor.b16  	%rs1142, %rs1140, %rs1078;
	add.s16 	%rs1143, %rs96, -35;
	xor.b16  	%rs1144, %rs1142, %rs1080;
	add.s16 	%rs1145, %rs97, -35;
	add.s16 	%rs110, %rs1144, -100;
	or.b16  	%rs1146, %rs257, -16;
	xor.b16  	%rs1147, %rs1081, %rs1083;
	add.s16 	%rs1148, %rs65, -18;
	xor.b16  	%rs1149, %rs1147, %rs1085;
	add.s16 	%rs1150, %rs66, -18;
	xor.b16  	%rs1151, %rs1149, %rs1087;
	add.s16 	%rs1152, %rs67, -18;
	xor.b16  	%rs1153, %rs1151, %rs1089;
	add.s16 	%rs1154, %rs68, -18;
	xor.b16  	%rs1155, %rs1153, %rs1091;
	add.s16 	%rs1156, %rs70, -18;
	xor.b16  	%rs1157, %rs1155, %rs1093;
	add.s16 	%rs1158, %rs71, -18;
	xor.b16  	%rs1159, %rs1157, %rs1095;
	add.s16 	%rs1160, %rs72, -18;
	xor.b16  	%rs1161, %rs1159, %rs1097;
	add.s16 	%rs1162, %rs73, -18;
	xor.b16  	%rs1163, %rs1161, %rs1099;
	add.s16 	%rs1164, %rs74, -18;
	xor.b16  	%rs1165, %rs1163, %rs1101;
	add.s16 	%rs1166, %rs75, -18;
	xor.b16  	%rs1167, %rs1165, %rs1103;
	add.s16 	%rs1168, %rs76, -18;
	xor.b16  	%rs1169, %rs1167, %rs1105;
	add.s16 	%rs1170, %rs77, -18;
	xor.b16  	%rs1171, %rs1169, %rs1107;
	add.s16 	%rs1172, %rs78, -18;
	xor.b16  	%rs1173, %rs1171, %rs1109;
	add.s16 	%rs1174, %rs79, -18;
	xor.b16  	%rs1175, %rs1173, %rs1111;
	add.s16 	%rs1176, %rs80, -18;
	xor.b16  	%rs1177, %rs1175, %rs1113;
	add.s16 	%rs1178, %rs81, -18;
	xor.b16  	%rs1179, %rs1177, %rs1115;
	add.s16 	%rs1180, %rs82, -18;
	xor.b16  	%rs1181, %rs1179, %rs1117;
	add.s16 	%rs1182, %rs83, -18;
	xor.b16  	%rs1183, %rs1181, %rs1119;
	add.s16 	%rs1184, %rs84, -18;
	xor.b16  	%rs1185, %rs1183, %rs1121;
	add.s16 	%rs1186, %rs85, -18;
	xor.b16  	%rs1187, %rs1185, %rs1123;
	add.s16 	%rs1188, %rs86, -18;
	xor.b16  	%rs1189, %rs1187, %rs1125;
	add.s16 	%rs1190, %rs87, -18;
	xor.b16  	%rs1191, %rs1189, %rs1127;
	add.s16 	%rs1192, %rs88, -18;
	xor.b16  	%rs1193, %rs1191, %rs1129;
	add.s16 	%rs1194, %rs89, -18;
	xor.b16  	%rs1195, %rs1193, %rs1131;
	add.s16 	%rs1196, %rs90, -18;
	xor.b16  	%rs1197, %rs1195, %rs1133;
	add.s16 	%rs1198, %rs91, -18;
	xor.b16  	%rs1199, %rs1197, %rs1135;
	add.s16 	%rs1200, %rs92, -18;
	xor.b16  	%rs1201, %rs1199, %rs1137;
	add.s16 	%rs1202, %rs93, -18;
	xor.b16  	%rs1203, %rs1201, %rs1139;
	add.s16 	%rs1204, %rs94, -18;
	xor.b16  	%rs1205, %rs1203, %rs1141;
	add.s16 	%rs1206, %rs95, -18;
	xor.b16  	%rs1207, %rs1205, %rs1143;
	add.s16 	%rs1208, %rs96, -18;
	xor.b16  	%rs1209, %rs1207, %rs1145;
	add.s16 	%rs1210, %rs97, -18;
	add.s16 	%rs111, %rs1209, -87;
	add.s16 	%rs1211, %rs257, 1;
	xor.b16  	%rs1212, %rs1146, %rs1148;
	add.s16 	%rs1213, %rs65, -1;
	xor.b16  	%rs1214, %rs1212, %rs1150;
	add.s16 	%rs1215, %rs66, -1;
	xor.b16  	%rs1216, %rs1214, %rs1152;
	add.s16 	%rs1217, %rs67, -1;
	xor.b16  	%rs1218, %rs1216, %rs1154;
	add.s16 	%rs1219, %rs68, -1;
	xor.b16  	%rs1220, %rs1218, %rs1156;
	add.s16 	%rs1221, %rs70, -1;
	xor.b16  	%rs1222, %rs1220, %rs1158;
	add.s16 	%rs1223, %rs71, -1;
	xor.b16  	%rs1224, %rs1222, %rs1160;
	add.s16 	%rs1225, %rs72, -1;
	xor.b16  	%rs1226, %rs1224, %rs1162;
	add.s16 	%rs1227, %rs73, -1;
	xor.b16  	%rs1228, %rs1226, %rs1164;
	add.s16 	%rs1229, %rs74, -1;
	xor.b16  	%rs1230, %rs1228, %rs1166;
	add.s16 	%rs1231, %rs75, -1;
	xor.b16  	%rs1232, %rs1230, %rs1168;
	add.s16 	%rs1233, %rs76, -1;
	xor.b16  	%rs1234, %rs1232, %rs1170;
	add.s16 	%rs1235, %rs77, -1;
	xor.b16  	%rs1236, %rs1234, %rs1172;
	add.s16 	%rs1237, %rs78, -1;
	xor.b16  	%rs1238, %rs1236, %rs1174;
	add.s16 	%rs1239, %rs79, -1;
	xor.b16  	%rs1240, %rs1238, %rs1176;
	add.s16 	%rs1241, %rs80, -1;
	xor.b16  	%rs1242, %rs1240, %rs1178;
	add.s16 	%rs1243, %rs81, -1;
	xor.b16  	%rs1244, %rs1242, %rs1180;
	add.s16 	%rs1245, %rs82, -1;
	xor.b16  	%rs1246, %rs1244, %rs1182;
	add.s16 	%rs1247, %rs83, -1;
	xor.b16  	%rs1248, %rs1246, %rs1184;
	add.s16 	%rs1249, %rs84, -1;
	xor.b16  	%rs1250, %rs1248, %rs1186;
	add.s16 	%rs1251, %rs85, -1;
	xor.b16  	%rs1252, %rs1250, %rs1188;
	add.s16 	%rs1253, %rs86, -1;
	xor.b16  	%rs1254, %rs1252, %rs1190;
	add.s16 	%rs1255, %rs87, -1;
	xor.b16  	%rs1256, %rs1254, %rs1192;
	add.s16 	%rs1257, %rs88, -1;
	xor.b16  	%rs1258, %rs1256, %rs1194;
	add.s16 	%rs1259, %rs89, -1;
	xor.b16  	%rs1260, %rs1258, %rs1196;
	add.s16 	%rs1261, %rs90, -1;
	xor.b16  	%rs1262, %rs1260, %rs1198;
	add.s16 	%rs1263, %rs91, -1;
	xor.b16  	%rs1264, %rs1262, %rs1200;
	add.s16 	%rs1265, %rs92, -1;
	xor.b16  	%rs1266, %rs1264, %rs1202;
	add.s16 	%rs1267, %rs93, -1;
	xor.b16  	%rs1268, %rs1266, %rs1204;
	add.s16 	%rs1269, %rs94, -1;
	xor.b16  	%rs1270, %rs1268, %rs1206;
	add.s16 	%rs1271, %rs95, -1;
	xor.b16  	%rs1272, %rs1270, %rs1208;
	add.s16 	%rs1273, %rs96, -1;
	xor.b16  	%rs1274, %rs1272, %rs1210;
	add.s16 	%rs1275, %rs97, -1;
	add.s16 	%rs112, %rs1274, -74;
	or.b16  	%rs1276, %rs257, 18;
	xor.b16  	%rs1277, %rs1211, %rs1213;
	add.s16 	%rs1278, %rs65, 16;
	xor.b16  	%rs1279, %rs1277, %rs1215;
	add.s16 	%rs1280, %rs66, 16;
	xor.b16  	%rs1281, %rs1279, %rs1217;
	add.s16 	%rs1282, %rs67, 16;
	xor.b16  	%rs1283, %rs1281, %rs1219;
	add.s16 	%rs1284, %rs68, 16;
	xor.b16  	%rs1285, %rs1283, %rs1221;
	add.s16 	%rs1286, %rs70, 16;
	xor.b16  	%rs1287, %rs1285, %rs1223;
	add.s16 	%rs1288, %rs71, 16;
	xor.b16  	%rs1289, %rs1287, %rs1225;
	add.s16 	%rs1290, %rs72, 16;
	xor.b16  	%rs1291, %rs1289, %rs1227;
	add.s16 	%rs1292, %rs73, 16;
	xor.b16  	%rs1293, %rs1291, %rs1229;
	add.s16 	%rs1294, %rs74, 16;
	xor.b16  	%rs1295, %rs1293, %rs1231;
	add.s16 	%rs1296, %rs75, 16;
	xor.b16  	%rs1297, %rs1295, %rs1233;
	add.s16 	%rs1298, %rs76, 16;
	xor.b16  	%rs1299, %rs1297, %rs1235;
	add.s16 	%rs1300, %rs77, 16;
	xor.b16  	%rs1301, %rs1299, %rs1237;
	add.s16 	%rs1302, %rs78, 16;
	xor.b16  	%rs1303, %rs1301, %rs1239;
	add.s16 	%rs1304, %rs79, 16;
	xor.b16  	%rs1305, %rs1303, %rs1241;
	add.s16 	%rs1306, %rs80, 16;
	xor.b16  	%rs1307, %rs1305, %rs1243;
	add.s16 	%rs1308, %rs81, 16;
	xor.b16  	%rs1309, %rs1307, %rs1245;
	add.s16 	%rs1310, %rs82, 16;
	xor.b16  	%rs1311, %rs1309, %rs1247;
	add.s16 	%rs1312, %rs83, 16;
	xor.b16  	%rs1313, %rs1311, %rs1249;
	add.s16 	%rs1314, %rs84, 16;
	xor.b16  	%rs1315, %rs1313, %rs1251;
	add.s16 	%rs1316, %rs85, 16;
	xor.b16  	%rs1317, %rs1315, %rs1253;
	add.s16 	%rs1318, %rs86, 16;
	xor.b16  	%rs1319, %rs1317, %rs1255;
	add.s16 	%rs1320, %rs87, 16;
	xor.b16  	%rs1321, %rs1319, %rs1257;
	add.s16 	%rs1322, %rs88, 16;
	xor.b16  	%rs1323, %rs1321, %rs1259;
	add.s16 	%rs1324, %rs89, 16;
	xor.b16  	%rs1325, %rs1323, %rs1261;
	add.s16 	%rs1326, %rs90, 16;
	xor.b16  	%rs1327, %rs1325, %rs1263;
	add.s16 	%rs1328, %rs91, 16;
	xor.b16  	%rs1329, %rs1327, %rs1265;
	add.s16 	%rs1330, %rs92, 16;
	xor.b16  	%rs1331, %rs1329, %rs1267;
	add.s16 	%rs1332, %rs93, 16;
	xor.b16  	%rs1333, %rs1331, %rs1269;
	add.s16 	%rs1334, %rs94, 16;
	xor.b16  	%rs1335, %rs1333, %rs1271;
	add.s16 	%rs1336, %rs95, 16;
	xor.b16  	%rs1337, %rs1335, %rs1273;
	add.s16 	%rs1338, %rs96, 16;
	xor.b16  	%rs1339, %rs1337, %rs1275;
	add.s16 	%rs1340, %rs97, 16;
	add.s16 	%rs113, %rs1339, -61;
	add.s16 	%rs1341, %rs257, 35;
	xor.b16  	%rs1342, %rs1276, %rs1278;
	add.s16 	%rs1343, %rs65, 33;
	xor.b16  	%rs1344, %rs1342, %rs1280;
	add.s16 	%rs1345, %rs66, 33;
	xor.b16  	%rs1346, %rs1344, %rs1282;
	add.s16 	%rs1347, %rs67, 33;
	xor.b16  	%rs1348, %rs1346, %rs1284;
	add.s16 	%rs1349, %rs68, 33;
	xor.b16  	%rs1350, %rs1348, %rs1286;
	add.s16 	%rs1351, %rs70, 33;
	xor.b16  	%rs1352, %rs1350, %rs1288;
	add.s16 	%rs1353, %rs71, 33;
	xor.b16  	%rs1354, %rs1352, %rs1290;
	add.s16 	%rs1355, %rs72, 33;
	xor.b16  	%rs1356, %rs1354, %rs1292;
	add.s16 	%rs1357, %rs73, 33;
	xor.b16  	%rs1358, %rs1356, %rs1294;
	add.s16 	%rs1359, %rs74, 33;
	xor.b16  	%rs1360, %rs1358, %rs1296;
	add.s16 	%rs1361, %rs75, 33;
	xor.b16  	%rs1362, %rs1360, %rs1298;
	add.s16 	%rs1363, %rs76, 33;
	xor.b16  	%rs1364, %rs1362, %rs1300;
	add.s16 	%rs1365, %rs77, 33;
	xor.b16  	%rs1366, %rs1364, %rs1302;
	add.s16 	%rs1367, %rs78, 33;
	xor.b16  	%rs1368, %rs1366, %rs1304;
	add.s16 	%rs1369, %rs79, 33;
	xor.b16  	%rs1370, %rs1368, %rs1306;
	add.s16 	%rs1371, %rs80, 33;
	xor.b16  	%rs1372, %rs1370, %rs1308;
	add.s16 	%rs1373, %rs81, 33;
	xor.b16  	%rs1374, %rs1372, %rs1310;
	add.s16 	%rs1375, %rs82, 33;
	xor.b16  	%rs1376, %rs1374, %rs1312;
	add.s16 	%rs1377, %rs83, 33;
	xor.b16  	%rs1378, %rs1376, %rs1314;
	add.s16 	%rs1379, %rs84, 33;
	xor.b16  	%rs1380, %rs1378, %rs1316;
	add.s16 	%rs1381, %rs85, 33;
	xor.b16  	%rs1382, %rs1380, %rs1318;
	add.s16 	%rs1383, %rs86, 33;
	xor.b16  	%rs1384, %rs1382, %rs1320;
	add.s16 	%rs1385, %rs87, 33;
	xor.b16  	%rs1386, %rs1384, %rs1322;
	add.s16 	%rs1387, %rs88, 33;
	xor.b16  	%rs1388, %rs1386, %rs1324;
	add.s16 	%rs1389, %rs89, 33;
	xor.b16  	%rs1390, %rs1388, %rs1326;
	add.s16 	%rs1391, %rs90, 33;
	xor.b16  	%rs1392, %rs1390, %rs1328;
	add.s16 	%rs1393, %rs91, 33;
	xor.b16  	%rs1394, %rs1392, %rs1330;
	add.s16 	%rs1395, %rs92, 33;
	xor.b16  	%rs1396, %rs1394, %rs1332;
	add.s16 	%rs1397, %rs93, 33;
	xor.b16  	%rs1398, %rs1396, %rs1334;
	add.s16 	%rs1399, %rs94, 33;
	xor.b16  	%rs1400, %rs1398, %rs1336;
	add.s16 	%rs1401, %rs95, 33;
	xor.b16  	%rs1402, %rs1400, %rs1338;
	add.s16 	%rs1403, %rs96, 33;
	xor.b16  	%rs1404, %rs1402, %rs1340;
	add.s16 	%rs1405, %rs97, 33;
	add.s16 	%rs114, %rs1404, -48;
	or.b16  	%rs1406, %rs257, 52;
	xor.b16  	%rs1407, %rs1341, %rs1343;
	add.s16 	%rs1408, %rs65, 50;
	xor.b16  	%rs1409, %rs1407, %rs1345;
	add.s16 	%rs1410, %rs66, 50;
	xor.b16  	%rs1411, %rs1409, %rs1347;
	add.s16 	%rs1412, %rs67, 50;
	xor.b16  	%rs1413, %rs1411, %rs1349;
	add.s16 	%rs1414, %rs68, 50;
	xor.b16  	%rs1415, %rs1413, %rs1351;
	add.s16 	%rs1416, %rs70, 50;
	xor.b16  	%rs1417, %rs1415, %rs1353;
	add.s16 	%rs1418, %rs71, 50;
	xor.b16  	%rs1419, %rs1417, %rs1355;
	add.s16 	%rs1420, %rs72, 50;
	xor.b16  	%rs1421, %rs1419, %rs1357;
	add.s16 	%rs1422, %rs73, 50;
	xor.b16  	%rs1423, %rs1421, %rs1359;
	add.s16 	%rs1424, %rs74, 50;
	xor.b16  	%rs1425, %rs1423, %rs1361;
	add.s16 	%rs1426, %rs75, 50;
	xor.b16  	%rs1427, %rs1425, %rs1363;
	add.s16 	%rs1428, %rs76, 50;
	xor.b16  	%rs1429, %rs1427, %rs1365;
	add.s16 	%rs1430, %rs77, 50;
	xor.b16  	%rs1431, %rs1429, %rs1367;
	add.s16 	%rs1432, %rs78, 50;
	xor.b16  	%rs1433, %rs1431, %rs1369;
	add.s16 	%rs1434, %rs79, 50;
	xor.b16  	%rs1435, %rs1433, %rs1371;
	add.s16 	%rs1436, %rs80, 50;
	xor.b16  	%rs1437, %rs1435, %rs1373;
	add.s16 	%rs1438, %rs81, 50;
	xor.b16  	%rs1439, %rs1437, %rs1375;
	add.s16 	%rs1440, %rs82, 50;
	xor.b16  	%rs1441, %rs1439, %rs1377;
	add.s16 	%rs1442, %rs83, 50;
	xor.b16  	%rs1443, %rs1441, %rs1379;
	add.s16 	%rs1444, %rs84, 50;
	xor.b16  	%rs1445, %rs1443, %rs1381;
	add.s16 	%rs1446, %rs85, 50;
	xor.b16  	%rs1447, %rs1445, %rs1383;
	add.s16 	%rs1448, %rs86, 50;
	xor.b16  	%rs1449, %rs1447, %rs1385;
	add.s16 	%rs1450, %rs87, 50;
	xor.b16  	%rs1451, %rs1449, %rs1387;
	add.s16 	%rs1452, %rs88, 50;
	xor.b16  	%rs1453, %rs1451, %rs1389;
	add.s16 	%rs1454, %rs89, 50;
	xor.b16  	%rs1455, %rs1453, %rs1391;
	add.s16 	%rs1456, %rs90, 50;
	xor.b16  	%rs1457, %rs1455, %rs1393;
	add.s16 	%rs1458, %rs91, 50;
	xor.b16  	%rs1459, %rs1457, %rs1395;
	add.s16 	%rs1460, %rs92, 50;
	xor.b16  	%rs1461, %rs1459, %rs1397;
	add.s16 	%rs1462, %rs93, 50;
	xor.b16  	%rs1463, %rs1461, %rs1399;
	add.s16 	%rs1464, %rs94, 50;
	xor.b16  	%rs1465, %rs1463, %rs1401;
	add.s16 	%rs1466, %rs95, 50;
	xor.b16  	%rs1467, %rs1465, %rs1403;
	add.s16 	%rs1468, %rs96, 50;
	xor.b16  	%rs1469, %rs1467, %rs1405;
	add.s16 	%rs1470, %rs97, 50;
	add.s16 	%rs115, %rs1469, -35;
	add.s16 	%rs1471, %rs257, 69;
	xor.b16  	%rs1472, %rs1406, %rs1408;
	add.s16 	%rs1473, %rs65, 67;
	xor.b16  	%rs1474, %rs1472, %rs1410;
	add.s16 	%rs1475, %rs66, 67;
	xor.b16  	%rs1476, %rs1474, %rs1412;
	add.s16 	%rs1477, %rs67, 67;
	xor.b16  	%rs1478, %rs1476, %rs1414;
	add.s16 	%rs1479, %rs68, 67;
	xor.b16  	%rs1480, %rs1478, %rs1416;
	add.s16 	%rs1481, %rs70, 67;
	xor.b16  	%rs1482, %rs1480, %rs1418;
	add.s16 	%rs1483, %rs71, 67;
	xor.b16  	%rs1484, %rs1482, %rs1420;
	add.s16 	%rs1485, %rs72, 67;
	xor.b16  	%rs1486, %rs1484, %rs1422;
	add.s16 	%rs1487, %rs73, 67;
	xor.b16  	%rs1488, %rs1486, %rs1424;
	add.s16 	%rs1489, %rs74, 67;
	xor.b16  	%rs1490, %rs1488, %rs1426;
	add.s16 	%rs1491, %rs75, 67;
	xor.b16  	%rs1492, %rs1490, %rs1428;
	add.s16 	%rs1493, %rs76, 67;
	xor.b16  	%rs1494, %rs1492, %rs1430;
	add.s16 	%rs1495, %rs77, 67;
	xor.b16  	%rs1496, %rs1494, %rs1432;
	add.s16 	%rs1497, %rs78, 67;
	xor.b16  	%rs1498, %rs1496, %rs1434;
	add.s16 	%rs1499, %rs79, 67;
	xor.b16  	%rs1500, %rs1498, %rs1436;
	add.s16 	%rs1501, %rs80, 67;
	xor.b16  	%rs1502, %rs1500, %rs1438;
	add.s16 	%rs1503, %rs81, 67;
	xor.b16  	%rs1504, %rs1502, %rs1440;
	add.s16 	%rs1505, %rs82, 67;
	xor.b16  	%rs1506, %rs1504, %rs1442;
	add.s16 	%rs1507, %rs83, 67;
	xor.b16  	%rs1508, %rs1506, %rs1444;
	add.s16 	%rs1509, %rs84, 67;
	xor.b16  	%rs1510, %rs1508, %rs1446;
	add.s16 	%rs1511, %rs85, 67;
	xor.b16  	%rs1512, %rs1510, %rs1448;
	add.s16 	%rs1513, %rs86, 67;
	xor.b16  	%rs1514, %rs1512, %rs1450;
	add.s16 	%rs1515, %rs87, 67;
	xor.b16  	%rs1516, %rs1514, %rs1452;
	add.s16 	%rs1517, %rs88, 67;
	xor.b16  	%rs1518, %rs1516, %rs1454;
	add.s16 	%rs1519, %rs89, 67;
	xor.b16  	%rs1520, %rs1518, %rs1456;
	add.s16 	%rs1521, %rs90, 67;
	xor.b16  	%rs1522, %rs1520, %rs1458;
	add.s16 	%rs1523, %rs91, 67;
	xor.b16  	%rs1524, %rs1522, %rs1460;
	add.s16 	%rs1525, %rs92, 67;
	xor.b16  	%rs1526, %rs1524, %rs1462;
	add.s16 	%rs1527, %rs93, 67;
	xor.b16  	%rs1528, %rs1526, %rs1464;
	add.s16 	%rs1529, %rs94, 67;
	xor.b16  	%rs1530, %rs1528, %rs1466;
	add.s16 	%rs1531, %rs95, 67;
	xor.b16  	%rs1532, %rs1530, %rs1468;
	add.s16 	%rs1533, %rs96, 67;
	xor.b16  	%rs1534, %rs1532, %rs1470;
	add.s16 	%rs1535, %rs97, 67;
	add.s16 	%rs116, %rs1534, -22;
	xor.b16  	%rs1536, %rs1471, %rs1473;
	xor.b16  	%rs1537, %rs1536, %rs1475;
	xor.b16  	%rs1538, %rs1537, %rs1477;
	xor.b16  	%rs1539, %rs1538, %rs1479;
	xor.b16  	%rs1540, %rs1539, %rs1481;
	xor.b16  	%rs1541, %rs1540, %rs1483;
	xor.b16  	%rs1542, %rs1541, %rs1485;
	xor.b16  	%rs1543, %rs1542, %rs1487;
	xor.b16  	%rs1544, %rs1543, %rs1489;
	xor.b16  	%rs1545, %rs1544, %rs1491;
	xor.b16  	%rs1546, %rs1545, %rs1493;
	xor.b16  	%rs1547, %rs1546, %rs1495;
	xor.b16  	%rs1548, %rs1547, %rs1497;
	xor.b16  	%rs1549, %rs1548, %rs1499;
	xor.b16  	%rs1550, %rs1549, %rs1501;
	xor.b16  	%rs1551, %rs1550, %rs1503;
	xor.b16  	%rs1552, %rs1551, %rs1505;
	xor.b16  	%rs1553, %rs1552, %rs1507;
	xor.b16  	%rs1554, %rs1553, %rs1509;
	xor.b16  	%rs1555, %rs1554, %rs1511;
	xor.b16  	%rs1556, %rs1555, %rs1513;
	xor.b16  	%rs1557, %rs1556, %rs1515;
	xor.b16  	%rs1558, %rs1557, %rs1517;
	xor.b16  	%rs1559, %rs1558, %rs1519;
	xor.b16  	%rs1560, %rs1559, %rs1521;
	xor.b16  	%rs1561, %rs1560, %rs1523;
	xor.b16  	%rs1562, %rs1561, %rs1525;
	xor.b16  	%rs1563, %rs1562, %rs1527;
	xor.b16  	%rs1564, %rs1563, %rs1529;
	xor.b16  	%rs1565, %rs1564, %rs1531;
	xor.b16  	%rs1566, %rs1565, %rs1533;
	xor.b16  	%rs1567, %rs1566, %rs1535;
	add.s16 	%rs117, %rs1567, -9;
	mov.b32 	%r244, 0;
$L__BB0_72:
	mov.u32 	%r204, _ZZ27bruteforce_kernel_unlimitedP6ResultPiyyE9s_targets;
	mad.lo.s32 	%r47, %r244, 20, %r204;
	ld.shared.u8 	%rs1568, [%r47];
	and.b16  	%rs1569, %rs98, 255;
	setp.eq.s16 	%p88, %rs1569, %rs1568;
	@%p88 bra 	$L__BB0_74;
$L__BB0_73:
	add.s32 	%r244, %r244, 1;
	setp.eq.s32 	%p108, %r244, %r5;
	@%p108 bra 	$L__BB0_95;
	bra.uni 	$L__BB0_72;
$L__BB0_74:
	ld.shared.u8 	%rs1570, [%r47+1];
	and.b16  	%rs1571, %rs99, 255;
	setp.ne.s16 	%p89, %rs1571, %rs1570;
	@%p89 bra 	$L__BB0_73;
	ld.shared.u8 	%rs1572, [%r47+2];
	and.b16  	%rs1573, %rs100, 255;
	setp.ne.s16 	%p90, %rs1573, %rs1572;
	@%p90 bra 	$L__BB0_73;
	ld.shared.u8 	%rs1574, [%r47+3];
	and.b16  	%rs1575, %rs101, 255;
	setp.ne.s16 	%p91, %rs1575, %rs1574;
	@%p91 bra 	$L__BB0_73;
	ld.shared.u8 	%rs1576, [%r47+4];
	and.b16  	%rs1577, %rs102, 255;
	setp.ne.s16 	%p92, %rs1577, %rs1576;
	@%p92 bra 	$L__BB0_73;
	ld.shared.u8 	%rs1578, [%r47+5];
	and.b16  	%rs1579, %rs103, 255;
	setp.ne.s16 	%p93, %rs1579, %rs1578;
	@%p93 bra 	$L__BB0_73;
	ld.shared.u8 	%rs1580, [%r47+6];
	and.b16  	%rs1581, %rs104, 255;
	setp.ne.s16 	%p94, %rs1581, %rs1580;
	@%p94 bra 	$L__BB0_73;
	ld.shared.u8 	%rs1582, [%r47+7];
	and.b16  	%rs1583, %rs105, 255;
	setp.ne.s16 	%p95, %rs1583, %rs1582;
	@%p95 bra 	$L__BB0_73;
	ld.shared.u8 	%rs1584, [%r47+8];
	and.b16  	%rs1585, %rs106, 255;
	setp.ne.s16 	%p96, %rs1585, %rs1584;
	@%p96 bra 	$L__BB0_73;
	ld.shared.u8 	%rs1586, [%r47+9];
	and.b16  	%rs1587, %rs107, 255;
	setp.ne.s16 	%p97, %rs1587, %rs1586;
	@%p97 bra 	$L__BB0_73;
	ld.shared.u8 	%rs1588, [%r47+10];
	and.b16  	%rs1589, %rs108, 255;
	setp.ne.s16 	%p98, %rs1589, %rs1588;
	@%p98 bra 	$L__BB0_73;
	ld.shared.u8 	%rs1590, [%r47+11];
	and.b16  	%rs1591, %rs109, 255;
	setp.ne.s16 	%p99, %rs1591, %rs1590;
	@%p99 bra 	$L__BB0_73;
	ld.shared.u8 	%rs1592, [%r47+12];
	and.b16  	%rs1593, %rs110, 255;
	setp.ne.s16 	%p100, %rs1593, %rs1592;
	@%p100 bra 	$L__BB0_73;
	ld.shared.u8 	%rs1594, [%r47+13];
	and.b16  	%rs1595, %rs111, 255;
	setp.ne.s16 	%p101, %rs1595, %rs1594;
	@%p101 bra 	$L__BB0_73;
	ld.shared.u8 	%rs1596, [%r47+14];
	and.b16  	%rs1597, %rs112, 255;
	setp.ne.s16 	%p102, %rs1597, %rs1596;
	@%p102 bra 	$L__BB0_73;
	ld.shared.u8 	%rs1598, [%r47+15];
	and.b16  	%rs1599, %rs113, 255;
	setp.ne.s16 	%p103, %rs1599, %rs1598;
	@%p103 bra 	$L__BB0_73;
	ld.shared.u8 	%rs1600, [%r47+16];
	and.b16  	%rs1601, %rs114, 255;
	setp.ne.s16 	%p104, %rs1601, %rs1600;
	@%p104 bra 	$L__BB0_73;
	ld.shared.u8 	%rs1602, [%r47+17];
	and.b16  	%rs1603, %rs115, 255;
	setp.ne.s16 	%p105, %rs1603, %rs1602;
	@%p105 bra 	$L__BB0_73;
	ld.shared.u8 	%rs1604, [%r47+18];
	and.b16  	%rs1605, %rs116, 255;
	setp.ne.s16 	%p106, %rs1605, %rs1604;
	@%p106 bra 	$L__BB0_73;
	ld.shared.u8 	%rs1606, [%r47+19];
	and.b16  	%rs1607, %rs117, 255;
	setp.ne.s16 	%p107, %rs1607, %rs1606;
	@%p107 bra 	$L__BB0_73;
	ld.param.u64 	%rd41, [_Z27bruteforce_kernel_unlimitedP6ResultPiyy_param_1];
	cvta.to.global.u64 	%rd32, %rd41;
	atom.global.add.u32 	%r49, [%rd32], 1;
	setp.gt.s32 	%p109, %r49, 99;
	@%p109 bra 	$L__BB0_95;
	ld.param.u64 	%rd45, [_Z27bruteforce_kernel_unlimitedP6ResultPiyy_param_3];
	ld.param.u64 	%rd40, [_Z27bruteforce_kernel_unlimitedP6ResultPiyy_param_0];
	cvta.to.global.u64 	%rd34, %rd40;
	mul.wide.s32 	%rd35, %r49, 112;
	add.s64 	%rd36, %rd34, %rd35;
	st.global.u8 	[%rd36+3], %r44;
	shr.u32 	%r205, %r43, 16;
	st.global.u8 	[%rd36+2], %r205;
	shr.u32 	%r206, %r43, 8;
	st.global.u8 	[%rd36+1], %r206;
	st.global.u8 	[%rd36], %r43;
	and.b32  	%r207, %r31, -65536;
	and.b16  	%rs1608, %rs55, 255;
	mul.wide.u16 	%r208, %rs1608, 256;
	or.b32  	%r209, %r207, %r208;
	cvt.u32.u16 	%r210, %rs69;
	or.b32  	%r211, %r208, %r210;
	shr.u32 	%r212, %r208, 8;
	st.global.u8 	[%rd36+5], %r212;
	st.global.u8 	[%rd36+4], %r211;
	shr.u32 	%r213, %r209, 24;
	st.global.u8 	[%rd36+7], %r213;
	shr.u32 	%r214, %r209, 16;
	st.global.u8 	[%rd36+6], %r214;
	shr.u32 	%r215, %r32, 24;
	st.global.u8 	[%rd36+11], %r215;
	shr.u32 	%r216, %r32, 16;
	st.global.u8 	[%rd36+10], %r216;
	shr.u32 	%r217, %r32, 8;
	st.global.u8 	[%rd36+9], %r217;
	st.global.u8 	[%rd36+8], %r32;
	shr.u32 	%r218, %r34, 24;
	st.global.u8 	[%rd36+15], %r218;
	shr.u32 	%r219, %r34, 16;
	st.global.u8 	[%rd36+14], %r219;
	shr.u32 	%r220, %r34, 8;
	st.global.u8 	[%rd36+13], %r220;
	st.global.u8 	[%rd36+12], %r34;
	shr.u32 	%r221, %r36, 24;
	st.global.u8 	[%rd36+19], %r221;
	shr.u32 	%r222, %r36, 16;
	st.global.u8 	[%rd36+18], %r222;
	shr.u32 	%r223, %r36, 8;
	st.global.u8 	[%rd36+17], %r223;
	st.global.u8 	[%rd36+16], %r36;
	shr.u32 	%r224, %r38, 24;
	st.global.u8 	[%rd36+23], %r224;
	shr.u32 	%r225, %r38, 16;
	st.global.u8 	[%rd36+22], %r225;
	shr.u32 	%r226, %r38, 8;
	st.global.u8 	[%rd36+21], %r226;
	st.global.u8 	[%rd36+20], %r38;
	shr.u32 	%r227, %r40, 24;
	st.global.u8 	[%rd36+27], %r227;
	shr.u32 	%r228, %r40, 16;
	st.global.u8 	[%rd36+26], %r228;
	shr.u32 	%r229, %r40, 8;
	st.global.u8 	[%rd36+25], %r229;
	st.global.u8 	[%rd36+24], %r40;
	shr.u32 	%r230, %r45, 24;
	st.global.u8 	[%rd36+31], %r230;
	shr.u32 	%r231, %r45, 16;
	st.global.u8 	[%rd36+30], %r231;
	shr.u32 	%r232, %r45, 8;
	st.global.u8 	[%rd36+29], %r232;
	st.global.u8 	[%rd36+28], %r45;
	st.global.u8 	[%rd36+52], %rs64;
	st.global.u8 	[%rd36+53], %rs65;
	st.global.u8 	[%rd36+54], %rs66;
	st.global.u8 	[%rd36+55], %rs67;
	st.global.u8 	[%rd36+56], %rs68;
	st.global.u8 	[%rd36+57], %rs70;
	st.global.u8 	[%rd36+58], %rs71;
	st.global.u8 	[%rd36+59], %rs72;
	st.global.u8 	[%rd36+60], %rs73;
	st.global.u8 	[%rd36+61], %rs74;
	st.global.u8 	[%rd36+62], %rs75;
	st.global.u8 	[%rd36+63], %rs76;
	st.global.u8 	[%rd36+64], %rs77;
	st.global.u8 	[%rd36+65], %rs78;
	st.global.u8 	[%rd36+66], %rs79;
	st.global.u8 	[%rd36+67], %rs80;
	st.global.u8 	[%rd36+68], %rs81;
	st.global.u8 	[%rd36+69], %rs82;
	st.global.u8 	[%rd36+70], %rs83;
	st.global.u8 	[%rd36+71], %rs84;
	st.global.u8 	[%rd36+72], %rs85;
	st.global.u8 	[%rd36+73], %rs86;
	st.global.u8 	[%rd36+74], %rs87;
	st.global.u8 	[%rd36+75], %rs88;
	st.global.u8 	[%rd36+76], %rs89;
	st.global.u8 	[%rd36+77], %rs90;
	st.global.u8 	[%rd36+78], %rs91;
	st.global.u8 	[%rd36+79], %rs92;
	st.global.u8 	[%rd36+80], %rs93;
	st.global.u8 	[%rd36+81], %rs94;
	st.global.u8 	[%rd36+82], %rs95;
	st.global.u8 	[%rd36+83], %rs96;
	st.global.u8 	[%rd36+84], %rs97;
	st.global.u8 	[%rd36+32], %rs98;
	st.global.u8 	[%rd36+33], %rs99;
	st.global.u8 	[%rd36+34], %rs100;
	st.global.u8 	[%rd36+35], %rs101;
	st.global.u8 	[%rd36+36], %rs102;
	st.global.u8 	[%rd36+37], %rs103;
	st.global.u8 	[%rd36+38], %rs104;
	st.global.u8 	[%rd36+39], %rs105;
	st.global.u8 	[%rd36+40], %rs106;
	st.global.u8 	[%rd36+41], %rs107;
	st.global.u8 	[%rd36+42], %rs108;
	st.global.u8 	[%rd36+43], %rs109;
	st.global.u8 	[%rd36+44], %rs110;
	st.global.u8 	[%rd36+45], %rs111;
	st.global.u8 	[%rd36+46], %rs112;
	st.global.u8 	[%rd36+47], %rs113;
	st.global.u8 	[%rd36+48], %rs114;
	st.global.u8 	[%rd36+49], %rs115;
	st.global.u8 	[%rd36+50], %rs116;
	st.global.u8 	[%rd36+51], %rs117;
	mov.b16 	%rs1609, 1;
	st.global.u8 	[%rd36+85], %rs1609;
	st.global.u64 	[%rd36+88], %rd4;
	cvt.u64.u32 	%rd37, %r237;
	shl.b64 	%rd38, %rd45, 7;
	add.s64 	%rd39, %rd38, %rd37;
	st.global.u64 	[%rd36+96], %rd39;
	// begin inline asm
	mov.u64 	%rd33, %clock64;
	// end inline asm
	st.global.u64 	[%rd36+104], %rd33;
$L__BB0_95:
	add.s32 	%r237, %r237, 1;
	setp.ne.s32 	%p110, %r237, 128;
	@%p110 bra 	$L__BB0_9;
$L__BB0_96:
	ret;

}


// ===== COMPILED SASS (sm_100) =====

	.target	sm_100

	.elftype	@"ET_EXEC"


//--------------------- .note.nv.tkinfo           --------------------------
	.section	.note.nv.tkinfo,"",@"SHT_NOTE"
	.sectionflags	@"SHF_NOTE_NV_TKINFO"
	.tkinfo
        /*0018*/ 	.word	0x00000002
        /*0030*/ 	.string	""
        /*0030*/ 	.string	"ptxas"
        /*0030*/ 	.string	"Cuda compilation tools, release 13.0, V13.0.88"
        /*0030*/ 	.string	"Build cuda_13.0.r13.0/compiler.36424714_0"
        /*0030*/ 	.string	"-arch sm_100 -m 64 "



//--------------------- .note.nv.cuinfo           --------------------------
	.section	.note.nv.cuinfo,"",@"SHT_NOTE"
	.sectionflags	@"SHF_NOTE_NV_CUINFO"
        /*0018*/ 	.short	0x0002
        /*001a*/ 	.short	0x0064
        /*001c*/ 	.short	0x0082
	.zero		2


//--------------------- .nv.info                  --------------------------
	.section	.nv.info,"",@"SHT_CUDA_INFO"
	.align	4


	//----- nvinfo : EIATTR_REGCOUNT
	.align		4
        /*0000*/ 	.byte	0x04, 0x2f
        /*0002*/ 	.short	(.L_13 - .L_12)
	.align		4
.L_12:
        /*0004*/ 	.word	index@(_Z27bruteforce_kernel_unlimitedP6ResultPiyy)
        /*0008*/ 	.word	0x00000060


	//----- nvinfo : EIATTR_FRAME_SIZE
	.align		4
.L_13:
        /*000c*/ 	.byte	0x04, 0x11
        /*000e*/ 	.short	(.L_15 - .L_14)
	.align		4
.L_14:
        /*0010*/ 	.word	index@(_Z27bruteforce_kernel_unlimitedP6ResultPiyy)
        /*0014*/ 	.word	0x00000000


	//----- nvinfo : EIATTR_MIN_STACK_SIZE
	.align		4
.L_15:
        /*0018*/ 	.byte	0x04, 0x12
        /*001a*/ 	.short	(.L_17 - .L_16)
	.align		4
.L_16:
        /*001c*/ 	.word	index@(_Z27bruteforce_kernel_unlimitedP6ResultPiyy)
        /*0020*/ 	.word	0x00000000
.L_17:


//--------------------- .nv.compat                --------------------------
	.section	.nv.compat,"",@"SHT_CUDA_COMPAT_INFO"
	.align	4
        /*0000*/ 	.byte	0x02, 0x09, 0x00, 0x00, 0x02, 0x02, 0x01, 0x00, 0x02, 0x05, 0x05, 0x00, 0x03, 0x07, 0x01, 0x01
        /*0010*/ 	.byte	0x02, 0x03, 0x00, 0x00, 0x02, 0x06, 0x01, 0x00, 0x04, 0x0b, 0x08, 0x00, 0x09, 0x00, 0x00, 0x00
        /*0020*/ 	.byte	0x00, 0x00, 0x00, 0x00


//--------------------- .nv.info._Z27bruteforce_kernel_unlimitedP6ResultPiyy --------------------------
	.section	.nv.info._Z27bruteforce_kernel_unlimitedP6ResultPiyy,"",@"SHT_CUDA_INFO"
	.sectionflags	@""
	.align	4


	//----- nvinfo : EIATTR_CUDA_API_VERSION
	.align		4
        /*0000*/ 	.byte	0x04, 0x37
        /*0002*/ 	.short	(.L_19 - .L_18)
.L_18:
        /*0004*/ 	.word	0x00000082


	//----- nvinfo : EIATTR_KPARAM_INFO
	.align		4
.L_19:
        /*0008*/ 	.byte	0x04, 0x17
        /*000a*/ 	.short	(.L_21 - .L_20)
.L_20:
        /*000c*/ 	.word	0x00000000
        /*0010*/ 	.short	0x0003
        /*0012*/ 	.short	0x0018
        /*0014*/ 	.byte	0x00, 0xf0, 0x21, 0x00


	//----- nvinfo : EIATTR_KPARAM_INFO
	.align		4
.L_21:
        /*0018*/ 	.byte	0x04, 0x17
        /*001a*/ 	.short	(.L_23 - .L_22)
.L_22:
        /*001c*/ 	.word	0x00000000
        /*0020*/ 	.short	0x0002
        /*0022*/ 	.short	0x0010
        /*0024*/ 	.byte	0x00, 0xf0, 0x21, 0x00


	//----- nvinfo : EIATTR_KPARAM_INFO
	.align		4
.L_23:
        /*0028*/ 	.byte	0x04, 0x17
        /*002a*/ 	.short	(.L_25 - .L_24)
.L_24:
        /*002c*/ 	.word	0x00000000
        /*0030*/ 	.short	0x0001
        /*0032*/ 	.short	0x0008
        /*0034*/ 	.byte	0x00, 0xf5, 0x21, 0x00


	//----- nvinfo : EIATTR_KPARAM_INFO
	.align		4
.L_25:
        /*0038*/ 	.byte	0x04, 0x17
        /*003a*/ 	.short	(.L_27 - .L_26)
.L_26:
        /*003c*/ 	.word	0x00000000
        /*0040*/ 	.short	0x0000
        /*0042*/ 	.short	0x0000
        /*0044*/ 	.byte	0x00, 0xf5, 0x21, 0x00


	//----- nvinfo : EIATTR_SPARSE_MMA_MASK
	.align		4
.L_27:
        /*0048*/ 	.byte	0x03, 0x50
        /*004a*/ 	.short	0x0000


	//----- nvinfo : EIATTR_MAXREG_COUNT
	.align		4
        /*004c*/ 	.byte	0x03, 0x1b
        /*004e*/ 	.short	0x00ff


	//----- nvinfo : EIATTR_NUM_BARRIERS
	.align		4
        /*0050*/ 	.byte	0x02, 0x4c
        /*0052*/ 	.byte	0x01
	.zero		1


	//----- nvinfo : EIATTR_MERCURY_ISA_VERSION
	.align		4
        /*0054*/ 	.byte	0x03, 0x5f
        /*0056*/ 	.short	0x0101


	//----- nvinfo : EIATTR_INT_WARP_WIDE_INSTR_OFFSETS
	.align		4
        /*0058*/ 	.byte	0x04, 0x31
        /*005a*/ 	.short	(.L_29 - .L_28)


	//   ....[0]....
.L_28:
        /*005c*/ 	.word	0x00006470


	//   ....[1]....
        /*0060*/ 	.word	0x00006500


	//----- nvinfo : EIATTR_VRC_CTA_INIT_COUNT
	.align		4
.L_29:
        /*0064*/ 	.byte	0x02, 0x4a
	.zero		1
	.zero		1


	//----- nvinfo : EIATTR_EXIT_INSTR_OFFSETS
	.align		4
        /*0068*/ 	.byte	0x04, 0x1c
        /*006a*/ 	.short	(.L_31 - .L_30)


	//   ....[0]....
.L_30:
        /*006c*/ 	.word	0x000006c0


	//   ....[1]....
        /*0070*/ 	.word	0x00006d50


	//----- nvinfo : EIATTR_CRS_STACK_SIZE
	.align		4
.L_31:
        /*0074*/ 	.byte	0x04, 0x1e
        /*0076*/ 	.short	(.L_33 - .L_32)
.L_32:
        /*0078*/ 	.word	0x00000000


	//----- nvinfo : EIATTR_CBANK_PARAM_SIZE
	.align		4
.L_33:
        /*007c*/ 	.byte	0x03, 0x19
        /*007e*/ 	.short	0x0020


	//----- nvinfo : EIATTR_PARAM_CBANK
	.align		4
        /*0080*/ 	.byte	0x04, 0x0a
        /*0082*/ 	.short	(.L_35 - .L_34)
	.align		4
.L_34:
        /*0084*/ 	.word	index@(.nv.constant0._Z27bruteforce_kernel_unlimitedP6ResultPiyy)
        /*0088*/ 	.short	0x0380
        /*008a*/ 	.short	0x0020


	//----- nvinfo : EIATTR_SW_WAR
	.align		4
.L_35:
        /*008c*/ 	.byte	0x04, 0x36
        /*008e*/ 	.short	(.L_37 - .L_36)
.L_36:
        /*0090*/ 	.word	0x00000008
.L_37:


//--------------------- .nv.callgraph             --------------------------
	.section	.nv.callgraph,"",@"SHT_CUDA_CALLGRAPH"
	.align	4
	.sectionentsize	8
	.align		4
        /*0000*/ 	.word	0x00000000
	.align		4
        /*0004*/ 	.word	0xffffffff
	.align		4
        /*0008*/ 	.word	0x00000000
	.align		4
        /*000c*/ 	.word	0xfffffffe
	.align		4
        /*0010*/ 	.word	0x00000000
	.align		4
        /*0014*/ 	.word	0xfffffffd
	.align		4
        /*0018*/ 	.word	0x00000000
	.align		4
        /*001c*/ 	.word	0xfffffffc


//--------------------- .nv.constant4             --------------------------
	.section	.nv.constant4,"a",@progbits
	.align	8
	.align		8
.nv.constant4:
        /*0000*/ 	.dword	precalc_xorwow_matrix
	.align		8
        /*0008*/ 	.dword	precalc_xorwow_offset_matrix
	.align		8
        /*0010*/ 	.dword	mrg32k3aM1
	.align		8
        /*0018*/ 	.dword	mrg32k3aM2
	.align		8
        /*0020*/ 	.dword	mrg32k3aM1SubSeq
	.align		8
        /*0028*/ 	.dword	mrg32k3aM2SubSeq
	.align		8
        /*0030*/ 	.dword	mrg32k3aM1Seq
	.align		8
        /*0038*/ 	.dword	mrg32k3aM2Seq


//--------------------- .nv.constant3             --------------------------
	.section	.nv.constant3,"a",@progbits
	.align	8
.nv.constant3:
	.type		__cr_lgamma_table,@object
	.size		__cr_lgamma_table,(d_secp256k1_n - __cr_lgamma_table)
__cr_lgamma_table:
        /*0000*/ 	.byte	0x00, 0x00, 0x00, 0x00, 0x00, 0x00, 0x00, 0x00, 0x00, 0x00, 0x00, 0x00, 0x00, 0x00, 0x00, 0x00
        /*0010*/ 	.byte	0xef, 0x39, 0xfa, 0xfe, 0x42, 0x2e, 0xe6, 0x3f, 0x02, 0x20, 0x2a, 0xfa, 0x0b, 0xab, 0xfc, 0x3f
        /*0020*/ 	.byte	0xf9, 0x2c, 0x92, 0x7c, 0xa7, 0x6c, 0x09, 0x40, 0xc9, 0x79, 0x44, 0x3c, 0x64, 0x26, 0x13, 0x40
        /*0030*/ 	.byte	0xca, 0x01, 0xcf, 0x3a, 0x27, 0x51, 0x1a, 0x40, 0x30, 0xcc, 0x2d, 0xf3, 0xe1, 0x0c, 0x21, 0x40
        /*0040*/ 	.byte	0x0d, 0xb7, 0xfc, 0x82, 0x8e, 0x35, 0x25, 0x40
	.type		d_secp256k1_n,@object
	.size		d_secp256k1_n,(d_target_hashes - d_secp256k1_n)
d_secp256k1_n:
        /*0048*/ 	.byte	0xff, 0xff, 0xff, 0xff, 0xff, 0xff, 0xff, 0xff, 0xff, 0xff, 0xff, 0xff, 0xff, 0xff, 0xff, 0xfe
        /*0058*/ 	.byte	0xba, 0xae, 0xdc, 0xe6, 0xaf, 0x48, 0xa0, 0x3b, 0xbf, 0xd2, 0x5e, 0x8c, 0xd0, 0x36, 0x41, 0x41
	.type		d_target_hashes,@object
	.size		d_target_hashes,(d_num_targets - d_target_hashes)
d_target_hashes:
	.zero		20000
	.type		d_num_targets,@object
	.size		d_num_targets,(.L_11 - d_num_targets)
d_num_targets:
	.zero		4
.L_11:


//--------------------- .text._Z27bruteforce_kernel_unlimitedP6ResultPiyy --------------------------
	.section	.text._Z27bruteforce_kernel_unlimitedP6ResultPiyy,"ax",@progbits
	.align	128
        .global         _Z27bruteforce_kernel_unlimitedP6ResultPiyy
        .type           _Z27bruteforce_kernel_unlimitedP6ResultPiyy,@function
        .size           _Z27bruteforce_kernel_unlimitedP6ResultPiyy,(.L_x_16 - _Z27bruteforce_kernel_unlimitedP6ResultPiyy)
        .other          _Z27bruteforce_kernel_unlimitedP6ResultPiyy,@"STO_CUDA_ENTRY STV_DEFAULT"
_Z27bruteforce_kernel_unlimitedP6ResultPiyy:
.text._Z27bruteforce_kernel_unlimitedP6ResultPiyy:
[----:B------:R-:W-:Y:S08]  /*0000*/  LDC R1, c[0x0][0x37c] ;  /* 0x0000df00ff017b82 */ /* 0x000ff00000000800 */
[----:B------:R-:W0:Y:S01]  /*0010*/  LDC R21, c[0x3][0x4e88] ;  /* 0x00d3a200ff157b82 */ /* 0x000e220000000800 */
[----:B------:R-:W1:Y:S01]  /*0020*/  S2R R6, SR_TID.X ;  /* 0x0000000000067919 */ /* 0x000e620000002100 */
[----:B------:R-:W-:Y:S06]  /*0030*/  BSSY.RECONVERGENT B0, `(.L_x_0) ;  /* 0x0000064000007945 */ /* 0x000fec0003800200 */
[----:B------:R-:W2:Y:S08]  /*0040*/  S2UR UR4, SR_CTAID.X ;  /* 0x00000000000479c3 */ /* 0x000eb00000002500 */
[----:B------:R-:W2:Y:S01]  /*0050*/  LDC R19, c[0x0][0x360] ;  /* 0x0000d800ff137b82 */ /* 0x000ea20000000800 */
[----:B0-----:R-:W-:-:S05]  /*0060*/  VIMNMX R0, PT, PT, R21, 0x100, PT ;  /* 0x0000010015007848 */ /* 0x001fca0003fe0100 */
[----:B------:R-:W-:-:S05]  /*0070*/  IMAD R3, R0, 0x14, RZ ;  /* 0x0000001400037824 */ /* 0x000fca00078e02ff */
[----:B-1----:R-:W-:Y:S01]  /*0080*/  ISETP.GE.AND P0, PT, R6, R3, PT ;  /* 0x000000030600720c */ /* 0x002fe20003f06270 */
[----:B--2---:R-:W-:-:S12]  /*0090*/  IMAD R2, R19, UR4, R6 ;  /* 0x0000000413027c24 */ /* 0x004fd8000f8e0206 */
[----:B------:R-:W-:Y:S05]  /*00a0*/  @P0 BRA `(.L_x_1) ;  /* 0x0000000400700947 */ /* 0x000fea0003800000 */
[----:B------:R-:W0:Y:S01]  /*00b0*/  I2F.U32.RP R10, R19 ;  /* 0x00000013000a7306 */ /* 0x000e220000209000 */
[----:B------:R-:W-:Y:S01]  /*00c0*/  IMAD.IADD R8, R6, 0x1, R19 ;  /* 0x0000000106087824 */ /* 0x000fe200078e0213 */
[----:B------:R-:W-:Y:S01]  /*00d0*/  ISETP.NE.U32.AND P2, PT, R19, RZ, PT ;  /* 0x000000ff1300720c */ /* 0x000fe20003f45070 */
[----:B------:R-:W-:Y:S03]  /*00e0*/  BSSY.RECONVERGENT B1, `(.L_x_2) ;  /* 0x0000029000017945 */ /* 0x000fe60003800200 */
[----:B------:R-:W-:Y:S02]  /*00f0*/  ISETP.GE.U32.AND P0, PT, R8, R3, PT ;  /* 0x000000030800720c */ /* 0x000fe40003f06070 */
[----:B------:R-:W-:Y:S02]  /*0100*/  VIMNMX.U32 R7, PT, PT, R3, R8, !PT ;  /* 0x0000000803077248 */ /* 0x000fe40007fe0000 */
[----:B------:R-:W-:-:S04]  /*0110*/  SEL R9, RZ, 0x1, P0 ;  /* 0x00000001ff097807 */ /* 0x000fc80000000000 */
[----:B------:R-:W-:Y:S01]  /*0120*/  IADD3 R7, PT, PT, R7, -R8, -R9 ;  /* 0x8000000807077210 */ /* 0x000fe20007ffe809 */
[----:B0-----:R-:W0:Y:S02]  /*0130*/  MUFU.RCP R10, R10 ;  /* 0x0000000a000a7308 */ /* 0x001e240000001000 */
[----:B0-----:R-:W-:-:S06]  /*0140*/  VIADD R4, R10, 0xffffffe ;  /* 0x0ffffffe0a047836 */ /* 0x001fcc0000000000 */
[----:B------:R0:W1:Y:S02]  /*0150*/  F2I.FTZ.U32.TRUNC.NTZ R5, R4 ;  /* 0x0000000400057305 */ /* 0x000064000021f000 */
[----:B0-----:R-:W-:Y:S02]  /*0160*/  IMAD.MOV.U32 R4, RZ, RZ, RZ ;  /* 0x000000ffff047224 */ /* 0x001fe400078e00ff */
[----:B-1----:R-:W-:-:S04]  /*0170*/  IMAD.MOV R12, RZ, RZ, -R5 ;  /* 0x000000ffff0c7224 */ /* 0x002fc800078e0a05 */
[----:B------:R-:W-:-:S04]  /*0180*/  IMAD R11, R12, R19, RZ ;  /* 0x000000130c0b7224 */ /* 0x000fc800078e02ff */
[----:B------:R-:W-:-:S06]  /*0190*/  IMAD.HI.U32 R10, R5, R11, R4 ;  /* 0x0000000b050a7227 */ /* 0x000fcc00078e0004 */
[----:B------:R-:W-:-:S04]  /*01a0*/  IMAD.HI.U32 R10, R10, R7, RZ ;  /* 0x000000070a0a7227 */ /* 0x000fc800078e00ff */
[----:B------:R-:W-:-:S04]  /*01b0*/  IMAD.MOV R4, RZ, RZ, -R10 ;  /* 0x000000ffff047224 */ /* 0x000fc800078e0a0a */
[----:B------:R-:W-:-:S05]  /*01c0*/  IMAD R7, R19, R4, R7 ;  /* 0x0000000413077224 */ /* 0x000fca00078e0207 */
[----:B------:R-:W-:-:S13]  /*01d0*/  ISETP.GE.U32.AND P0, PT, R7, R19, PT ;  /* 0x000000130700720c */ /* 0x000fda0003f06070 */
[----:B------:R-:W-:Y:S02]  /*01e0*/  @P0 IMAD.IADD R7, R7, 0x1, -R19 ;  /* 0x0000000107070824 */ /* 0x000fe400078e0a13 */
[----:B------:R-:W-:-:S03]  /*01f0*/  @P0 VIADD R10, R10, 0x1 ;  /* 0x000000010a0a0836 */ /* 0x000fc60000000000 */
[----:B------:R-:W-:-:S13]  /*0200*/  ISETP.GE.U32.AND P1, PT, R7, R19, PT ;  /* 0x000000130700720c */ /* 0x000fda0003f26070 */
[----:B------:R-:W-:Y:S01]  /*0210*/  @P1 VIADD R10, R10, 0x1 ;  /* 0x000000010a0a1836 */ /* 0x000fe20000000000 */
[----:B------:R-:W-:-:S05]  /*0220*/  @!P2 LOP3.LUT R10, RZ, R19, RZ, 0x33, !PT ;  /* 0x00000013ff0aa212 */ /* 0x000fca00078e33ff */
[----:B------:R-:W-:-:S05]  /*0230*/  IMAD.IADD R4, R9, 0x1, R10 ;  /* 0x0000000109047824 */ /* 0x000fca00078e020a */
[C---:B------:R-:W-:Y:S02]  /*0240*/  LOP3.LUT R5, R4.reuse, 0x3, RZ, 0xc0, !PT ;  /* 0x0000000304057812 */ /* 0x040fe400078ec0ff */
[----:B------:R-:W-:Y:S02]  /*0250*/  ISETP.GE.U32.AND P1, PT, R4, 0x3, PT ;  /* 0x000000030400780c */ /* 0x000fe40003f26070 */
[----:B------:R-:W-:-:S13]  /*0260*/  ISETP.NE.AND P0, PT, R5, 0x3, PT ;  /* 0x000000030500780c */ /* 0x000fda0003f05270 */
[----:B------:R-:W-:Y:S05]  /*0270*/  @!P0 BRA `(.L_x_3) ;  /* 0x00000000003c8947 */ /* 0x000fea0003800000 */
[----:B------:R-:W0:Y:S01]  /*0280*/  S2R R8, SR_CgaCtaId ;  /* 0x0000000000087919 */ /* 0x000e220000008800 */
[----:B------:R-:W-:Y:S01]  /*0290*/  VIADD R4, R4, 0x1 ;  /* 0x0000000104047836 */ /* 0x000fe20000000000 */
[----:B------:R-:W-:Y:S01]  /*02a0*/  MOV R5, 0x400 ;  /* 0x0000040000057802 */ /* 0x000fe20000000f00 */
[----:B------:R-:W-:-:S03]  /*02b0*/  VIADD R10, R6, 0x68 ;  /* 0x00000068060a7836 */ /* 0x000fc60000000000 */
[----:B------:R-:W-:-:S05]  /*02c0*/  LOP3.LUT R4, R4, 0x3, RZ, 0xc0, !PT ;  /* 0x0000000304047812 */ /* 0x000fca00078ec0ff */
[----:B------:R-:W-:Y:S01]  /*02d0*/  IMAD.MOV R4, RZ, RZ, -R4 ;  /* 0x000000ffff047224 */ /* 0x000fe200078e0a04 */
[----:B0-----:R-:W-:-:S07]  /*02e0*/  LEA R7, R8, R5, 0x18 ;  /* 0x0000000508077211 */ /* 0x001fce00078ec0ff */
.L_x_4:
[----:B0-----:R0:W1:Y:S01]  /*02f0*/  LDC.U8 R5, c[0x3][R10] ;  /* 0x00c000000a057b82 */ /* 0x0010620000000000 */
[--C-:B------:R-:W-:Y:S02]  /*0300*/  IMAD.IADD R8, R7, 0x1, R6.reuse ;  /* 0x0000000107087824 */ /* 0x100fe400078e0206 */
[----:B------:R-:W-:Y:S02]  /*0310*/  VIADD R4, R4, 0x1 ;  /* 0x0000000104047836 */ /* 0x000fe40000000000 */
[----:B------:R-:W-:-:S03]  /*0320*/  IMAD.IADD R6, R19, 0x1, R6 ;  /* 0x0000000113067824 */ /* 0x000fc600078e0206 */
[----:B------:R-:W-:Y:S01]  /*0330*/  ISETP.NE.AND P0, PT, R4, RZ, PT ;  /* 0x000000ff0400720c */ /* 0x000fe20003f05270 */
[----:B0-----:R-:W-:Y:S01]  /*0340*/  IMAD.IADD R10, R19, 0x1, R10 ;  /* 0x00000001130a7824 */ /* 0x001fe200078e020a */
[----:B-1----:R0:W-:Y:S11]  /*0350*/  STS.U8 [R8], R5 ;  /* 0x0000000508007388 */ /* 0x0021f60000000000 */
[----:B------:R-:W-:Y:S05]  /*0360*/  @P0 BRA `(.L_x_4) ;  /* 0xfffffffc00e00947 */ /* 0x000fea000383ffff */
.L_x_3:
[----:B------:R-:W-:Y:S05]  /*0370*/  BSYNC.RECONVERGENT B1 ;  /* 0x0000000000017941 */ /* 0x000fea0003800200 */
.L_x_2:
[----:B------:R-:W-:Y:S05]  /*0380*/  @!P1 BRA `(.L_x_1) ;  /* 0x0000000000b89947 */ /* 0x000fea0003800000 */
[----:B0-----:R-:W0:Y:S01]  /*0390*/  S2R R5, SR_CgaCtaId ;  /* 0x0000000000057919 */ /* 0x001e220000008800 */
[----:B------:R-:W-:-:S04]  /*03a0*/  MOV R4, 0x400 ;  /* 0x0000040000047802 */ /* 0x000fc80000000f00 */
[----:B0-----:R-:W-:-:S07]  /*03b0*/  LEA R20, R5, R4, 0x18 ;  /* 0x0000000405147211 */ /* 0x001fce00078ec0ff */
.L_x_5:
[----:B----4-:R-:W-:Y:S01]  /*03c0*/  IADD3 R13, PT, PT, R19, R6, RZ ;  /* 0x00000006130d7210 */ /* 0x010fe20007ffe0ff */
[----:B------:R-:W-:-:S04]  /*03d0*/  IMAD.HI.U32 R4, R6, -0x33333333, RZ ;  /* 0xcccccccd06047827 */ /* 0x000fc800078e00ff */
[C---:B------:R-:W-:Y:S01]  /*03e0*/  IMAD.IADD R10, R13.reuse, 0x1, R19 ;  /* 0x000000010d0a7824 */ /* 0x040fe200078e0213 */
[----:B------:R-:W-:Y:S01]  /*03f0*/  SHF.R.U32.HI R5, RZ, 0x4, R4 ;  /* 0x00000004ff057819 */ /* 0x000fe20000011604 */
[----:B------:R-:W-:-:S04]  /*0400*/  IMAD.HI.U32 R7, R13, -0x33333333, RZ ;  /* 0xcccccccd0d077827 */ /* 0x000fc800078e00ff */
[C---:B------:R-:W-:Y:S01]  /*0410*/  IMAD.IADD R14, R10.reuse, 0x1, R19 ;  /* 0x000000010a0e7824 */ /* 0x040fe200078e0213 */
[----:B------:R-:W-:Y:S01]  /*0420*/  SHF.R.U32.HI R8, RZ, 0x4, R7 ;  /* 0x00000004ff087819 */ /* 0x000fe20000011607 */
[----:B------:R-:W-:-:S04]  /*0430*/  IMAD.HI.U32 R4, R10, -0x33333333, RZ ;  /* 0xcccccccd0a047827 */ /* 0x000fc800078e00ff */
[----:B------:R-:W-:Y:S01]  /*0440*/  IMAD.HI.U32 R9, R14, -0x33333333, RZ ;  /* 0xcccccccd0e097827 */ /* 0x000fe200078e00ff */
[----:B------:R-:W-:-:S03]  /*0450*/  SHF.R.U32.HI R11, RZ, 0x4, R4 ;  /* 0x00000004ff0b7819 */ /* 0x000fc60000011604 */
[----:B------:R-:W-:Y:S01]  /*0460*/  IMAD.MOV.U32 R12, RZ, RZ, 0x68 ;  /* 0x00000068ff0c7424 */ /* 0x000fe200078e00ff */
[----:B------:R-:W-:Y:S01]  /*0470*/  SHF.R.U32.HI R15, RZ, 0x4, R9 ;  /* 0x00000004ff0f7819 */ /* 0x000fe20000011609 */
[C---:B------:R-:W-:Y:S02]  /*0480*/  IMAD R6, R5.reuse, -0x14, R6 ;  /* 0xffffffec05067824 */ /* 0x040fe400078e0206 */
[--C-:B------:R-:W-:Y:S02]  /*0490*/  IMAD R7, R5, 0x14, R12.reuse ;  /* 0x0000001405077824 */ /* 0x100fe400078e020c */
[C---:B------:R-:W-:Y:S02]  /*04a0*/  IMAD R9, R8.reuse, -0x14, R13 ;  /* 0xffffffec08097824 */ /* 0x040fe400078e020d */
[----:B------:R-:W-:Y:S02]  /*04b0*/  IMAD R4, R8, 0x14, R12 ;  /* 0x0000001408047824 */ /* 0x000fe400078e020c */
[----:B------:R-:W-:-:S02]  /*04c0*/  IMAD R10, R11, -0x14, R10 ;  /* 0xffffffec0b0a7824 */ /* 0x000fc400078e020a */
[--C-:B------:R-:W-:Y:S02]  /*04d0*/  IMAD R13, R11, 0x14, R12.reuse ;  /* 0x000000140b0d7824 */ /* 0x100fe400078e020c */
[C---:B------:R-:W-:Y:S02]  /*04e0*/  IMAD R17, R15.reuse, 0x14, R12 ;  /* 0x000000140f117824 */ /* 0x040fe400078e020c */
[----:B------:R-:W-:Y:S02]  /*04f0*/  IMAD R16, R15, -0x14, R14 ;  /* 0xffffffec0f107824 */ /* 0x000fe400078e020e */
[----:B------:R-:W-:Y:S02]  /*0500*/  IMAD.IADD R18, R6, 0x1, R7 ;  /* 0x0000000106127824 */ /* 0x000fe400078e0207 */
[----:B------:R-:W-:Y:S02]  /*0510*/  IMAD.IADD R7, R9, 0x1, R4 ;  /* 0x0000000109077824 */ /* 0x000fe400078e0204 */
[----:B------:R-:W-:Y:S01]  /*0520*/  IMAD.IADD R12, R10, 0x1, R13 ;  /* 0x000000010a0c7824 */ /* 0x000fe200078e020d */
[----:B------:R-:W0:Y:S01]  /*0530*/  LDC.U8 R4, c[0x3][R18] ;  /* 0x00c0000012047b82 */ /* 0x000e220000000000 */
[----:B------:R-:W-:-:S02]  /*0540*/  IMAD.IADD R13, R16, 0x1, R17 ;  /* 0x00000001100d7824 */ /* 0x000fc400078e0211 */
[--C-:B------:R-:W-:Y:S02]  /*0550*/  IMAD R5, R5, 0x14, R20.reuse ;  /* 0x0000001405057824 */ /* 0x100fe400078e0214 */
[--C-:B------:R-:W-:Y:S02]  /*0560*/  IMAD R8, R8, 0x14, R20.reuse ;  /* 0x0000001408087824 */ /* 0x100fe400078e0214 */
[--C-:B------:R-:W-:Y:S01]  /*0570*/  IMAD R11, R11, 0x14, R20.reuse ;  /* 0x000000140b0b7824 */ /* 0x100fe200078e0214 */
[----:B------:R-:W1:Y:S01]  /*0580*/  LDC.U8 R7, c[0x3][R7] ;  /* 0x00c0000007077b82 */ /* 0x000e620000000000 */
[----:B------:R-:W-:Y:S02]  /*0590*/  IMAD R15, R15, 0x14, R20 ;  /* 0x000000140f0f7824 */ /* 0x000fe400078e0214 */
[----:B------:R-:W-:Y:S02]  /*05a0*/  IMAD.IADD R5, R6, 0x1, R5 ;  /* 0x0000000106057824 */ /* 0x000fe400078e0205 */
[----:B------:R-:W-:-:S02]  /*05b0*/  IMAD.IADD R8, R9, 0x1, R8 ;  /* 0x0000000109087824 */ /* 0x000fc400078e0208 */
[----:B------:R-:W-:Y:S01]  /*05c0*/  IMAD.IADD R11, R10, 0x1, R11 ;  /* 0x000000010a0b7824 */ /* 0x000fe200078e020b */
[----:B------:R-:W2:Y:S01]  /*05d0*/  LDC.U8 R12, c[0x3][R12] ;  /* 0x00c000000c0c7b82 */ /* 0x000ea20000000000 */
[----:B------:R-:W-:Y:S02]  /*05e0*/  IMAD.IADD R16, R16, 0x1, R15 ;  /* 0x0000000110107824 */ /* 0x000fe400078e020f */
[----:B------:R-:W-:-:S05]  /*05f0*/  IMAD.IADD R6, R14, 0x1, R19 ;  /* 0x000000010e067824 */ /* 0x000fca00078e0213 */
[----:B------:R-:W3:Y:S01]  /*0600*/  LDC.U8 R13, c[0x3][R13] ;  /* 0x00c000000d0d7b82 */ /* 0x000ee20000000000 */
[----:B------:R-:W-:Y:S01]  /*0610*/  ISETP.GE.AND P0, PT, R6, R3, PT ;  /* 0x000000030600720c */ /* 0x000fe20003f06270 */
[----:B0-----:R4:W-:Y:S04]  /*0620*/  STS.U8 [R5], R4 ;  /* 0x0000000405007388 */ /* 0x0019e80000000000 */
[----:B-1----:R4:W-:Y:S04]  /*0630*/  STS.U8 [R8], R7 ;  /* 0x0000000708007388 */ /* 0x0029e80000000000 */
[----:B--2---:R4:W-:Y:S04]  /*0640*/  STS.U8 [R11], R12 ;  /* 0x0000000c0b007388 */ /* 0x0049e80000000000 */
[----:B---3--:R4:W-:Y:S01]  /*0650*/  STS.U8 [R16], R13 ;  /* 0x0000000d10007388 */ /* 0x0089e20000000000 */
[----:B------:R-:W-:Y:S05]  /*0660*/  @!P0 BRA `(.L_x_5) ;  /* 0xfffffffc00548947 */ /* 0x000fea000383ffff */
.L_x_1:
[----:B------:R-:W-:Y:S05]  /*0670*/  BSYNC.RECONVERGENT B0 ;  /* 0x0000000000007941 */ /* 0x000fea0003800200 */
.L_x_0:
[----:B------:R-:W-:Y:S01]  /*0680*/  BAR.SYNC.DEFER_BLOCKING 0x0 ;  /* 0x0000000000007b1d */ /* 0x000fe20000010000 */
[----:B------:R-:W-:-:S07]  /*0690*/  ISETP.GE.AND P0, PT, R21, 0x1, PT ;  /* 0x000000011500780c */ /* 0x000fce0003f06270 */
[----:B0---4-:R-:W0:Y:S08]  /*06a0*/  LDC.64 R4, c[0x0][0x390] ;  /* 0x0000e400ff047b82 */ /* 0x011e300000000a00 */
[----:B------:R-:W1:Y:S01]  /*06b0*/  LDC.64 R6, c[0x0][0x398] ;  /* 0x0000e600ff067b82 */ /* 0x000e620000000a00 */
[----:B------:R-:W-:Y:S05]  /*06c0*/  @!P0 EXIT ;  /* 0x000000000000894d */ /* 0x000fea0003800000 */
[----:B------:R-:W-:Y:S01]  /*06d0*/  SHF.R.S32.HI R3, RZ, 0x1f, R2 ;  /* 0x0000001fff037819 */ /* 0x000fe20000011402 */
[----:B-1----:R-:W-:Y:S01]  /*06e0*/  IMAD R7, R7, 0x12d687, RZ ;  /* 0x0012d68707077824 */ /* 0x002fe200078e02ff */
[----:B0-----:R-:W-:Y:S01]  /*06f0*/  IADD3 R4, P0, PT, R2, R4, RZ ;  /* 0x0000000402047210 */ /* 0x001fe20007f1e0ff */
[----:B------:R-:W0:Y:S04]  /*0700*/  LDCU.U8 UR11, c[0x3][0x60] ;  /* 0x00c00c00ff0b77ac */ /* 0x000e280008000000 */
[----:B------:R-:W-:Y:S01]  /*0710*/  IMAD.X R5, R3, 0x1, R5, P0 ;  /* 0x0000000103057824 */ /* 0x000fe200000e0605 */
[----:B------:R-:W1:Y:S01]  /*0720*/  LDCU.U8 UR12, c[0x3][0x5a] ;  /* 0x00c00b40ff0c77ac */ /* 0x000e620008000000 */
[----:B------:R-:W-:Y:S01]  /*0730*/  IMAD.WIDE.U32 R4, R6, 0x12d687, R4 ;  /* 0x0012d68706047825 */ /* 0x000fe200078e0004 */
[----:B------:R-:W2:Y:S03]  /*0740*/  LDCU.U8 UR13, c[0x3][0x59] ;  /* 0x00c00b20ff0d77ac */ /* 0x000ea60008000000 */
[----:B------:R-:W-:Y:S01]  /*0750*/  IMAD.IADD R5, R5, 0x1, R7 ;  /* 0x0000000105057824 */ /* 0x000fe200078e0207 */
[----:B------:R-:W-:Y:S01]  /*0760*/  LOP3.LUT R4, R4, 0xaad26b49, RZ, 0x3c, !PT ;  /* 0xaad26b4904047812 */ /* 0x000fe200078e3cff */
[----:B------:R-:W3:Y:S03]  /*0770*/  LDCU.U8 UR14, c[0x3][0x58] ;  /* 0x00c00b00ff0e77ac */ /* 0x000ee60008000000 */
[----:B------:R-:W-:Y:S01]  /*0780*/  LOP3.LUT R5, R5, 0xf7dcefdd, RZ, 0x3c, !PT ;  /* 0xf7dcefdd05057812 */ /* 0x000fe200078e3cff */
[----:B------:R-:W-:Y:S01]  /*0790*/  IMAD R4, R4, 0x4182bed5, RZ ;  /* 0x4182bed504047824 */ /* 0x000fe200078e02ff */
[----:B------:R-:W4:Y:S03]  /*07a0*/  LDCU.U8 UR15, c[0x3][0x57] ;  /* 0x00c00ae0ff0f77ac */ /* 0x000f260008000000 */
[----:B------:R-:W-:Y:S01]  /*07b0*/  IMAD R5, R5, -0x658354e5, RZ ;  /* 0x9a7cab1b05057824 */ /* 0x000fe200078e02ff */
[C---:B------:R-:W-:Y:S01]  /*07c0*/  LOP3.LUT R7, R4.reuse, 0x159a55e5, RZ, 0x3c, !PT ;  /* 0x159a55e504077812 */ /* 0x040fe200078e3cff */
[C---:B------:R-:W-:Y:S01]  /*07d0*/  VIADD R6, R4.reuse, 0x583f19 ;  /* 0x00583f1904067836 */ /* 0x040fe20000000000 */
[----:B------:R-:W0:Y:S01]  /*07e0*/  LDCU.U8 UR16, c[0x3][0x56] ;  /* 0x00c00ac0ff1077ac */ /* 0x000e220008000000 */
[C---:B------:R-:W-:Y:S01]  /*07f0*/  VIADD R8, R4.reuse, 0x75bcd15 ;  /* 0x075bcd1504087836 */ /* 0x040fe20000000000 */
[----:B------:R-:W-:-:S02]  /*0800*/  IADD3 R9, PT, PT, R4, 0x64f0c9, R5 ;  /* 0x0064f0c904097810 */ /* 0x000fc40007ffe005 */
[C---:B------:R-:W-:Y:S01]  /*0810*/  LOP3.LUT R10, R5.reuse, 0x5491333, RZ, 0x3c, !PT ;  /* 0x05491333050a7812 */ /* 0x040fe200078e3cff */
[----:B------:R-:W0:Y:S01]  /*0820*/  LDCU.U8 UR17, c[0x3][0x55] ;  /* 0x00c00aa0ff1177ac */ /* 0x000e220008000000 */
[----:B------:R-:W-:Y:S01]  /*0830*/  IADD3 R12, PT, PT, R5, 0x1f123bb5, RZ ;  /* 0x1f123bb5050c7810 */ /* 0x000fe20007ffe0ff */
[----:B------:R-:W0:Y:S01]  /*0840*/  LDCU.U8 UR18, c[0x3][0x54] ;  /* 0x00c00a80ff1277ac */ /* 0x000e220008000000 */
        /* <DEDUP_REMOVED lines=9> */
[----:B------:R-:W0:Y:S01]  /*08e0*/  LDCU.64 UR8, c[0x0][0x358] ;  /* 0x00006b00ff0877ac */ /* 0x000e220008000a00 */
[----:B-1234-:R-:W-:-:S05]  /*08f0*/  UMOV UR4, URZ ;  /* 0x000000ff00047c82 */ /* 0x01efca0008000000 */
.L_x_14:
[----:B-1----:R-:W-:Y:S01]  /*0900*/  SHF.R.U32.HI R5, RZ, 0x2, R8 ;  /* 0x00000002ff057819 */ /* 0x002fe20000011608 */
[----:B------:R-:W-:Y:S01]  /*0910*/  IMAD.SHL.U32 R11, R6, 0x10, RZ ;  /* 0x00000010060b7824 */ /* 0x000fe200078e00ff */
[----:B------:R-:W-:Y:S01]  /*0920*/  SHF.R.U32.HI R13, RZ, 0x2, R10 ;  /* 0x00000002ff0d7819 */ /* 0x000fe2000001160a */
[----:B------:R-:W1:Y:S01]  /*0930*/  LDCU.64 UR28, c[0x0][0x398] ;  /* 0x00007300ff1c77ac */ /* 0x000e620008000a00 */
[----:B------:R-:W-:Y:S01]  /*0940*/  LOP3.LUT R5, R5, R8, RZ, 0x3c, !PT ;  /* 0x0000000805057212 */ /* 0x000fe200078e3cff */
[----:B------:R-:W-:Y:S01]  /*0950*/  BSSY.RECONVERGENT B0, `(.L_x_6) ;  /* 0x000063b000007945 */ /* 0x000fe20003800200 */
[----:B------:R-:W-:-:S03]  /*0960*/  SHF.R.U32.HI R8, RZ, 0x2, R7 ;  /* 0x00000002ff087819 */ /* 0x000fc60000011607 */
[----:B------:R-:W-:Y:S01]  /*0970*/  BSSY.RELIABLE B1, `(.L_x_7) ;  /* 0x0000145000017945 */ /* 0x000fe20003800100 */
[----:B------:R-:W-:Y:S01]  /*0980*/  LOP3.LUT R13, R13, R10, RZ, 0x3c, !PT ;  /* 0x0000000a0d0d7212 */ /* 0x000fe200078e3cff */
[----:B------:R-:W-:Y:S01]  /*0990*/  IMAD.SHL.U32 R4, R5, 0x2, RZ ;  /* 0x0000000205047824 */ /* 0x000fe200078e00ff */
[----:B------:R-:W-:-:S04]  /*09a0*/  LOP3.LUT R8, R8, R7, RZ, 0x3c, !PT ;  /* 0x0000000708087212 */ /* 0x000fc800078e3cff */
[----:B------:R-:W-:Y:S01]  /*09b0*/  LOP3.LUT R4, R6, R11, R4, 0x96, !PT ;  /* 0x0000000b06047212 */ /* 0x000fe200078e9604 */
[----:B------:R-:W-:Y:S01]  /*09c0*/  IMAD.SHL.U32 R7, R8, 0x2, RZ ;  /* 0x0000000208077824 */ /* 0x000fe200078e00ff */
[----:B------:R-:W-:Y:S02]  /*09d0*/  SHF.R.U32.HI R11, RZ, 0x2, R12 ;  /* 0x00000002ff0b7819 */ /* 0x000fe4000001160c */
[----:B------:R-:W-:Y:S02]  /*09e0*/  LOP3.LUT R4, R4, R5, RZ, 0x3c, !PT ;  /* 0x0000000504047212 */ /* 0x000fe400078e3cff */
[----:B------:R-:W-:Y:S01]  /*09f0*/  LOP3.LUT R11, R11, R12, RZ, 0x3c, !PT ;  /* 0x0000000c0b0b7212 */ /* 0x000fe200078e3cff */
[----:B-1----:R-:W-:Y:S01]  /*0a00*/  USHF.R.U64 UR5, UR28, 0x8, UR29 ;  /* 0x000000081c057899 */ /* 0x002fe2000800121d */
[----:B------:R-:W-:Y:S01]  /*0a10*/  IADD3 R25, PT, PT, R9, 0x587c5, R4 ;  /* 0x000587c509197810 */ /* 0x000fe20007ffe004 */
[----:B------:R-:W-:Y:S01]  /*0a20*/  IMAD.SHL.U32 R5, R4, 0x10, RZ ;  /* 0x0000001004057824 */ /* 0x000fe200078e00ff */
[----:B------:R-:W-:-:S02]  /*0a30*/  ULOP3.LUT UR6, UR28, 0xff, URZ, 0xc0, !UPT ;  /* 0x000000ff1c067892 */ /* 0x000fc4000f8ec0ff */
[----:B------:R-:W-:Y:S01]  /*0a40*/  SHF.R.U32.HI R27, RZ, 0x18, R25 ;  /* 0x00000018ff1b7819 */ /* 0x000fe20000011619 */
[----:B------:R-:W-:Y:S01]  /*0a50*/  ULOP3.LUT UR7, UR5, 0xff, URZ, 0xc0, !UPT ;  /* 0x000000ff05077892 */ /* 0x000fe2000f8ec0ff */
[----:B------:R-:W-:Y:S01]  /*0a60*/  LOP3.LUT R5, R4, R5, R7, 0x96, !PT ;  /* 0x0000000504057212 */ /* 0x000fe200078e9607 */
[----:B------:R-:W-:Y:S01]  /*0a70*/  IMAD.SHL.U32 R7, R11, 0x2, RZ ;  /* 0x000000020b077824 */ /* 0x000fe200078e00ff */
[----:B------:R-:W-:Y:S01]  /*0a80*/  LOP3.LUT R25, R25, R2, RZ, 0x3c, !PT ;  /* 0x0000000219197212 */ /* 0x000fe200078e3cff */
[----:B------:R-:W1:Y:S01]  /*0a90*/  LDCU.U8 UR29, c[0x3][0x67] ;  /* 0x00c00ce0ff1d77ac */ /* 0x000e620008000000 */
[----:B------:R-:W-:Y:S02]  /*0aa0*/  LOP3.LUT R14, R5, R8, RZ, 0x3c, !PT ;  /* 0x00000008050e7212 */ /* 0x000fe400078e3cff */
[--C-:B------:R-:W-:Y:S02]  /*0ab0*/  SHF.R.U32.HI R18, RZ, 0x8, R25.reuse ;  /* 0x00000008ff127819 */ /* 0x100fe40000011619 */
[----:B------:R-:W-:Y:S01]  /*0ac0*/  LOP3.LUT R27, R27, UR4, RZ, 0x3c, !PT ;  /* 0x000000041b1b7c12 */ /* 0x000fe2000f8e3cff */
[----:B------:R-:W-:Y:S01]  /*0ad0*/  IMAD.SHL.U32 R5, R14, 0x10, RZ ;  /* 0x000000100e057824 */ /* 0x000fe200078e00ff */
[----:B------:R-:W-:-:S04]  /*0ae0*/  SHF.R.U32.HI R38, RZ, 0x10, R25 ;  /* 0x00000010ff267819 */ /* 0x000fc80000011619 */
[----:B------:R-:W-:Y:S01]  /*0af0*/  LOP3.LUT R8, R14, R5, R7, 0x96, !PT ;  /* 0x000000050e087212 */ /* 0x000fe200078e9607 */
[----:B------:R-:W-:-:S03]  /*0b00*/  IMAD.SHL.U32 R7, R13, 0x2, RZ ;  /* 0x000000020d077824 */ /* 0x000fc600078e00ff */
[----:B------:R-:W-:Y:S02]  /*0b10*/  LOP3.LUT R16, R8, R11, RZ, 0x3c, !PT ;  /* 0x0000000b08107212 */ /* 0x000fe400078e3cff */
[----:B------:R-:W-:Y:S02]  /*0b20*/  SHF.R.U32.HI R11, RZ, 0x2, R6 ;  /* 0x00000002ff0b7819 */ /* 0x000fe40000011606 */
[----:B------:R-:W-:Y:S01]  /*0b30*/  IADD3 R15, PT, PT, R9, 0x10974f, R16 ;  /* 0x0010974f090f7810 */ /* 0x000fe20007ffe010 */
[C---:B------:R-:W-:Y:S01]  /*0b40*/  IMAD.SHL.U32 R5, R16.reuse, 0x10, RZ ;  /* 0x0000001010057824 */ /* 0x040fe200078e00ff */
[----:B------:R-:W-:Y:S02]  /*0b50*/  LOP3.LUT R11, R11, R6, RZ, 0x3c, !PT ;  /* 0x000000060b0b7212 */ /* 0x000fe400078e3cff */
[----:B------:R-:W-:Y:S02]  /*0b60*/  SHF.R.U32.HI R20, RZ, 0x8, R15 ;  /* 0x00000008ff147819 */ /* 0x000fe4000001160f */
[----:B------:R-:W-:Y:S01]  /*0b70*/  LOP3.LUT R8, R16, R5, R7, 0x96, !PT ;  /* 0x0000000510087212 */ /* 0x000fe200078e9607 */
[----:B------:R-:W-:Y:S01]  /*0b80*/  IMAD.SHL.U32 R6, R11, 0x2, RZ ;  /* 0x000000020b067824 */ /* 0x000fe200078e00ff */
[----:B------:R-:W-:-:S02]  /*0b90*/  SHF.R.U32.HI R7, RZ, 0x2, R4 ;  /* 0x00000002ff077819 */ /* 0x000fc40000011604 */
[----:B------:R-:W-:Y:S02]  /*0ba0*/  LOP3.LUT R8, R8, R13, RZ, 0x3c, !PT ;  /* 0x0000000d08087212 */ /* 0x000fe400078e3cff */
[----:B------:R-:W-:Y:S02]  /*0bb0*/  LOP3.LUT R12, R7, R4, RZ, 0x3c, !PT ;  /* 0x00000004070c7212 */ /* 0x000fe400078e3cff */
[----:B------:R-:W-:Y:S01]  /*0bc0*/  SHF.R.U32.HI R13, RZ, 0x2, R16 ;  /* 0x00000002ff0d7819 */ /* 0x000fe20000011610 */
[C---:B------:R-:W-:Y:S01]  /*0bd0*/  IMAD.SHL.U32 R5, R8.reuse, 0x10, RZ ;  /* 0x0000001008057824 */ /* 0x040fe200078e00ff */
[----:B------:R-:W-:Y:S02]  /*0be0*/  SHF.R.U32.HI R39, RZ, 0x18, R15 ;  /* 0x00000018ff277819 */ /* 0x000fe4000001160f */
[----:B------:R-:W-:Y:S02]  /*0bf0*/  LOP3.LUT R13, R13, R16, RZ, 0x3c, !PT ;  /* 0x000000100d0d7212 */ /* 0x000fe400078e3cff */
[----:B------:R-:W-:Y:S01]  /*0c00*/  LOP3.LUT R6, R8, R5, R6, 0x96, !PT ;  /* 0x0000000508067212 */ /* 0x000fe200078e9606 */
[----:B------:R-:W-:Y:S01]  /*0c10*/  IMAD.SHL.U32 R5, R12, 0x2, RZ ;  /* 0x000000020c057824 */ /* 0x000fe200078e00ff */
[----:B------:R-:W-:-:S02]  /*0c20*/  PRMT R37, R15, 0x7632, R37 ;  /* 0x000076320f257816 */ /* 0x000fc40000000025 */
[----:B------:R-:W-:Y:S02]  /*0c30*/  LOP3.LUT R7, R6, R11, RZ, 0x3c, !PT ;  /* 0x0000000b06077212 */ /* 0x000fe400078e3cff */
[----:B------:R-:W-:Y:S02]  /*0c40*/  SHF.R.U32.HI R11, RZ, 0x2, R14 ;  /* 0x00000002ff0b7819 */ /* 0x000fe4000001160e */
[----:B------:R-:W-:Y:S01]  /*0c50*/  IADD3 R19, PT, PT, R9, 0x1ba6d9, R7 ;  /* 0x001ba6d909137810 */ /* 0x000fe20007ffe007 */
[----:B------:R-:W-:Y:S01]  /*0c60*/  IMAD.SHL.U32 R6, R7, 0x10, RZ ;  /* 0x0000001007067824 */ /* 0x000fe200078e00ff */
[----:B------:R-:W-:Y:S02]  /*0c70*/  LOP3.LUT R11, R11, R14, RZ, 0x3c, !PT ;  /* 0x0000000e0b0b7212 */ /* 0x000fe400078e3cff */
[----:B------:R-:W-:Y:S02]  /*0c80*/  SHF.R.U32.HI R24, RZ, 0x8, R19 ;  /* 0x00000008ff187819 */ /* 0x000fe40000011613 */
[----:B------:R-:W-:Y:S01]  /*0c90*/  LOP3.LUT R5, R7, R6, R5, 0x96, !PT ;  /* 0x0000000607057212 */ /* 0x000fe200078e9605 */
[----:B------:R-:W-:Y:S01]  /*0ca0*/  IMAD.SHL.U32 R6, R11, 0x2, RZ ;  /* 0x000000020b067824 */ /* 0x000fe200078e00ff */
[----:B------:R-:W-:-:S02]  /*0cb0*/  SHF.R.U32.HI R34, RZ, 0x18, R19 ;  /* 0x00000018ff227819 */ /* 0x000fc40000011613 */
[----:B------:R-:W-:Y:S02]  /*0cc0*/  LOP3.LUT R12, R5, R12, RZ, 0x3c, !PT ;  /* 0x0000000c050c7212 */ /* 0x000fe400078e3cff */
[----:B------:R-:W-:Y:S02]  /*0cd0*/  PRMT R45, R19, 0x7632, R45 ;  /* 0x00007632132d7816 */ /* 0x000fe4000000002d */
[----:B------:R-:W-:Y:S01]  /*0ce0*/  IADD3 R21, PT, PT, R9, 0x212e9e, R12 ;  /* 0x00212e9e09157810 */ /* 0x000fe20007ffe00c */
[----:B------:R-:W-:-:S03]  /*0cf0*/  IMAD.SHL.U32 R5, R12, 0x10, RZ ;  /* 0x000000100c057824 */ /* 0x000fc600078e00ff */
[----:B------:R-:W-:Y:S02]  /*0d00*/  SHF.R.U32.HI R26, RZ, 0x8, R21 ;  /* 0x00000008ff1a7819 */ /* 0x000fe40000011615 */
[----:B------:R-:W-:Y:S02]  /*0d10*/  LOP3.LUT R6, R12, R5, R6, 0x96, !PT ;  /* 0x000000050c067212 */ /* 0x000fe400078e9606 */
[----:B------:R-:W-:Y:S02]  /*0d20*/  PRMT R49, R21, 0x7632, R49 ;  /* 0x0000763215317816 */ /* 0x000fe40000000031 */
[----:B------:R-:W-:Y:S01]  /*0d30*/  LOP3.LUT R10, R6, R11, RZ, 0x3c, !PT ;  /* 0x0000000b060a7212 */ /* 0x000fe200078e3cff */
[----:B------:R-:W-:Y:S01]  /*0d40*/  IMAD.SHL.U32 R6, R13, 0x2, RZ ;  /* 0x000000020d067824 */ /* 0x000fe200078e00ff */
[C---:B------:R-:W-:Y:S02]  /*0d50*/  IADD3 R11, PT, PT, R9.reuse, 0x161f14, R8 ;  /* 0x00161f14090b7810 */ /* 0x040fe40007ffe008 */
[----:B------:R-:W-:Y:S01]  /*0d60*/  IADD3 R17, PT, PT, R9, 0x26b663, R10 ;  /* 0x0026b66309117810 */ /* 0x000fe20007ffe00a */
[----:B------:R-:W-:Y:S01]  /*0d70*/  IMAD.SHL.U32 R5, R10, 0x10, RZ ;  /* 0x000000100a057824 */ /* 0x000fe200078e00ff */
[----:B------:R-:W-:-:S02]  /*0d80*/  SHF.R.U32.HI R22, RZ, 0x8, R11 ;  /* 0x00000008ff167819 */ /* 0x000fc4000001160b */
[----:B------:R-:W-:Y:S02]  /*0d90*/  PRMT R4, R11, 0x7632, R4 ;  /* 0x000076320b047816 */ /* 0x000fe40000000004 */
[----:B------:R-:W-:Y:S02]  /*0da0*/  LOP3.LUT R6, R10, R5, R6, 0x96, !PT ;  /* 0x000000050a067212 */ /* 0x000fe400078e9606 */
[----:B------:R-:W-:Y:S02]  /*0db0*/  SHF.R.U32.HI R28, RZ, 0x8, R17 ;  /* 0x00000008ff1c7819 */ /* 0x000fe40000011611 */
[----:B------:R-:W-:Y:S02]  /*0dc0*/  LOP3.LUT R6, R6, R13, RZ, 0x3c, !PT ;  /* 0x0000000d06067212 */ /* 0x000fe400078e3cff */
[C---:B------:R-:W-:Y:S02]  /*0dd0*/  IADD3 R13, PT, PT, R9.reuse, 0xb0f8a, R14 ;  /* 0x000b0f8a090d7810 */ /* 0x040fe40007ffe00e */
[----:B------:R-:W-:-:S02]  /*0de0*/  IADD3 R9, PT, PT, R9, 0x2c3e28, RZ ;  /* 0x002c3e2809097810 */ /* 0x000fc40007ffe0ff */
[----:B------:R-:W-:Y:S02]  /*0df0*/  PRMT R5, R17, 0x7632, R5 ;  /* 0x0000763211057816 */ /* 0x000fe40000000005 */
[----:B------:R-:W-:Y:S01]  /*0e00*/  LOP3.LUT R4, R11, R22, R4, 0xfe, !PT ;  /* 0x000000160b047212 */ /* 0x000fe200078efe04 */
[----:B------:R-:W-:Y:S01]  /*0e10*/  IMAD.IADD R23, R6, 0x1, R9 ;  /* 0x0000000106177824 */ /* 0x000fe200078e0209 */
[C---:B------:R-:W-:Y:S02]  /*0e20*/  LOP3.LUT R5, R17.reuse, R28, R5, 0xfe, !PT ;  /* 0x0000001c11057212 */ /* 0x040fe400078efe05 */
[----:B------:R-:W-:Y:S02]  /*0e30*/  ISETP.GE.U32.AND P2, PT, R17, 0x1000000, PT ;  /* 0x010000001100780c */ /* 0x000fe40003f46070 */
[----:B------:R-:W-:Y:S02]  /*0e40*/  ISETP.NE.AND P3, PT, R23, RZ, PT ;  /* 0x000000ff1700720c */ /* 0x000fe40003f65270 */
[----:B------:R-:W-:-:S02]  /*0e50*/  LOP3.LUT P0, RZ, R4, 0xff, RZ, 0xc0, !PT ;  /* 0x000000ff04ff7812 */ /* 0x000fc4000780c0ff */
[----:B------:R-:W-:Y:S02]  /*0e60*/  SEL R14, R23, 0x1000000, P3 ;  /* 0x01000000170e7807 */ /* 0x000fe40001800000 */
[----:B------:R-:W-:Y:S02]  /*0e70*/  LOP3.LUT P1, RZ, R5, 0xff, RZ, 0xc0, !PT ;  /* 0x000000ff05ff7812 */ /* 0x000fe4000782c0ff */
[C---:B------:R-:W-:Y:S02]  /*0e80*/  PRMT R4, R21.reuse, 0x7632, R4 ;  /* 0x0000763215047816 */ /* 0x040fe40000000004 */
[----:B------:R-:W-:Y:S02]  /*0e90*/  SEL R14, R14, R23, !P2 ;  /* 0x000000170e0e7207 */ /* 0x000fe40005000000 */
[C---:B------:R-:W-:Y:S02]  /*0ea0*/  LOP3.LUT R5, R21.reuse, R26, R4, 0xfe, !PT ;  /* 0x0000001a15057212 */ /* 0x040fe400078efe04 */
[----:B------:R-:W-:-:S02]  /*0eb0*/  ISETP.GE.U32.AND P2, PT, R21, 0x1000000, PT ;  /* 0x010000001500780c */ /* 0x000fc40003f46070 */
[-C--:B------:R-:W-:Y:S02]  /*0ec0*/  SEL R14, R14, R23.reuse, !P1 ;  /* 0x000000170e0e7207 */ /* 0x080fe40004800000 */
[----:B------:R-:W-:Y:S02]  /*0ed0*/  PRMT R4, R19, 0x7632, R4 ;  /* 0x0000763213047816 */ /* 0x000fe40000000004 */
[----:B------:R-:W-:Y:S02]  /*0ee0*/  LOP3.LUT P3, RZ, R5, 0xff, RZ, 0xc0, !PT ;  /* 0x000000ff05ff7812 */ /* 0x000fe4000786c0ff */
[----:B------:R-:W-:Y:S02]  /*0ef0*/  SEL R14, R14, R23, !P2 ;  /* 0x000000170e0e7207 */ /* 0x000fe40005000000 */
[C---:B------:R-:W-:Y:S02]  /*0f00*/  LOP3.LUT R4, R19.reuse, R24, R4, 0xfe, !PT ;  /* 0x0000001813047212 */ /* 0x040fe400078efe04 */
[----:B------:R-:W-:-:S02]  /*0f10*/  ISETP.GE.U32.AND P1, PT, R19, 0x1000000, PT ;  /* 0x010000001300780c */ /* 0x000fc40003f26070 */
[-C--:B------:R-:W-:Y:S02]  /*0f20*/  SEL R14, R14, R23.reuse, !P3 ;  /* 0x000000170e0e7207 */ /* 0x080fe40005800000 */
[----:B------:R-:W-:Y:S02]  /*0f30*/  LOP3.LUT P2, RZ, R4, 0xff, RZ, 0xc0, !PT ;  /* 0x000000ff04ff7812 */ /* 0x000fe4000784c0ff */
[-C--:B------:R-:W-:Y:S02]  /*0f40*/  SEL R14, R14, R23.reuse, !P1 ;  /* 0x000000170e0e7207 */ /* 0x080fe40004800000 */
[----:B------:R-:W-:Y:S02]  /*0f50*/  ISETP.GE.U32.AND P1, PT, R11, 0x1000000, PT ;  /* 0x010000000b00780c */ /* 0x000fe40003f26070 */
[----:B------:R-:W-:Y:S02]  /*0f60*/  SEL R14, R14, R23, !P2 ;  /* 0x000000170e0e7207 */ /* 0x000fe40005000000 */
[----:B------:R-:W-:-:S02]  /*0f70*/  PRMT R4, R15, 0x7632, R4 ;  /* 0x000076320f047816 */ /* 0x000fc40000000004 */
[-C--:B------:R-:W-:Y:S02]  /*0f80*/  SEL R14, R14, R23.reuse, !P1 ;  /* 0x000000170e0e7207 */ /* 0x080fe40004800000 */
[C---:B------:R-:W-:Y:S02]  /*0f90*/  LOP3.LUT R4, R15.reuse, R20, R4, 0xfe, !PT ;  /* 0x000000140f047212 */ /* 0x040fe400078efe04 */
[----:B------:R-:W-:Y:S02]  /*0fa0*/  ISETP.GE.U32.AND P1, PT, R15, 0x1000000, PT ;  /* 0x010000000f00780c */ /* 0x000fe40003f26070 */
[----:B------:R-:W-:Y:S02]  /*0fb0*/  SEL R14, R14, R23, !P0 ;  /* 0x000000170e0e7207 */ /* 0x000fe40004000000 */
[----:B------:R-:W-:Y:S02]  /*0fc0*/  LOP3.LUT R5, R25, R18, RZ, 0xfc, !PT ;  /* 0x0000001219057212 */ /* 0x000fe400078efcff */
[----:B------:R-:W-:-:S02]  /*0fd0*/  LOP3.LUT P3, RZ, R4, 0xff, RZ, 0xc0, !PT ;  /* 0x000000ff04ff7812 */ /* 0x000fc4000786c0ff */
[-C--:B------:R-:W-:Y:S02]  /*0fe0*/  SEL R14, R14, R23.reuse, !P1 ;  /* 0x000000170e0e7207 */ /* 0x080fe40004800000 */
[----:B------:R-:W-:Y:S02]  /*0ff0*/  LOP3.LUT R5, R5, R38, R27, 0xfe, !PT ;  /* 0x0000002605057212 */ /* 0x000fe400078efe1b */
[----:B------:R-:W-:Y:S02]  /*1000*/  SHF.R.U32.HI R16, RZ, 0x8, R13 ;  /* 0x00000008ff107819 */ /* 0x000fe4000001160d */
[C---:B------:R-:W-:Y:S02]  /*1010*/  ISETP.GE.U32.AND P2, PT, R13.reuse, 0x1000000, PT ;  /* 0x010000000d00780c */ /* 0x040fe40003f46070 */
[----:B------:R-:W-:Y:S02]  /*1020*/  PRMT R4, R13, 0x7632, R4 ;  /* 0x000076320d047816 */ /* 0x000fe40000000004 */
[----:B------:R-:W-:-:S02]  /*1030*/  SEL R14, R14, R23, !P3 ;  /* 0x000000170e0e7207 */ /* 0x000fc40005800000 */
[----:B------:R-:W-:Y:S02]  /*1040*/  LOP3.LUT P0, RZ, R5, 0xff, RZ, 0xc0, !PT ;  /* 0x000000ff05ff7812 */ /* 0x000fe4000780c0ff */
[----:B------:R-:W-:Y:S02]  /*1050*/  LOP3.LUT R5, R16, 0xff, RZ, 0xc0, !PT ;  /* 0x000000ff10057812 */ /* 0x000fe400078ec0ff */
[----:B------:R-:W-:Y:S02]  /*1060*/  LOP3.LUT P1, RZ, R4, 0xff, RZ, 0xc0, !PT ;  /* 0x000000ff04ff7812 */ /* 0x000fe4000782c0ff */
[----:B------:R-:W-:Y:S02]  /*1070*/  SEL R14, R14, R23, !P2 ;  /* 0x000000170e0e7207 */ /* 0x000fe40005000000 */
[----:B------:R-:W-:Y:S02]  /*1080*/  ISETP.NE.AND P2, PT, R5, UR7, PT ;  /* 0x0000000705007c0c */ /* 0x000fe4000bf45270 */
[----:B------:R-:W-:-:S02]  /*1090*/  LOP3.LUT R5, R13, 0xff, RZ, 0xc0, !PT ;  /* 0x000000ff0d057812 */ /* 0x000fc400078ec0ff */
[-C--:B------:R-:W-:Y:S02]  /*10a0*/  SEL R14, R14, R23.reuse, !P1 ;  /* 0x000000170e0e7207 */ /* 0x080fe40004800000 */
[----:B------:R-:W-:Y:S02]  /*10b0*/  ISETP.NE.AND P1, PT, R5, UR6, PT ;  /* 0x0000000605007c0c */ /* 0x000fe4000bf25270 */
[-C--:B------:R-:W-:Y:S02]  /*10c0*/  SEL R30, R14, R23.reuse, !P2 ;  /* 0x000000170e1e7207 */ /* 0x080fe40005000000 */
[----:B------:R-:W-:Y:S02]  /*10d0*/  LOP3.LUT R14, R13, UR28, RZ, 0x3c, !PT ;  /* 0x0000001c0d0e7c12 */ /* 0x000fe4000f8e3cff */
[----:B------:R-:W-:Y:S02]  /*10e0*/  @!P0 SEL R23, R30, R23, !P1 ;  /* 0x000000171e178207 */ /* 0x000fe40004800000 */
[----:B------:R-:W-:-:S02]  /*10f0*/  LOP3.LUT R16, R16, UR5, RZ, 0x3c, !PT ;  /* 0x0000000510107c12 */ /* 0x000fc4000f8e3cff */
[----:B------:R-:W-:Y:S02]  /*1100*/  SHF.R.U32.HI R32, RZ, 0x18, R23 ;  /* 0x00000018ff207819 */ /* 0x000fe40000011617 */
[----:B------:R-:W-:Y:S02]  /*1110*/  SHF.R.U32.HI R35, RZ, 0x18, R13 ;  /* 0x00000018ff237819 */ /* 0x000fe4000001160d */
[----:B-1----:R-:W-:Y:S02]  /*1120*/  ISETP.LT.U32.AND P0, PT, R32, UR29, PT ;  /* 0x0000001d20007c0c */ /* 0x002fe4000bf01070 */
[----:B------:R-:W-:Y:S02]  /*1130*/  PRMT R33, R13, 0x7632, R33 ;  /* 0x000076320d217816 */ /* 0x000fe40000000021 */
[----:B------:R-:W-:Y:S02]  /*1140*/  SHF.R.U32.HI R36, RZ, 0x18, R11 ;  /* 0x00000018ff247819 */ /* 0x000fe4000001160b */
[----:B------:R-:W-:-:S02]  /*1150*/  PRMT R41, R11, 0x7632, R41 ;  /* 0x000076320b297816 */ /* 0x000fc40000000029 */
[----:B------:R-:W-:Y:S02]  /*1160*/  SHF.R.U32.HI R30, RZ, 0x18, R21 ;  /* 0x00000018ff1e7819 */ /* 0x000fe40000011615 */
[----:B------:R-:W-:Y:S02]  /*1170*/  SHF.R.U32.HI R5, RZ, 0x18, R17 ;  /* 0x00000018ff057819 */ /* 0x000fe40000011611 */
[----:B------:R-:W-:Y:S01]  /*1180*/  PRMT R53, R17, 0x7632, R53 ;  /* 0x0000763211357816 */ /* 0x000fe20000000035 */
[----:B------:R-:W-:Y:S06]  /*1190*/  @P0 BRA `(.L_x_8) ;  /* 0x0000000c00080947 */ /* 0x000fec0003800000 */
[----:B------:R-:W-:-:S13]  /*11a0*/  ISETP.LE.U32.AND P0, PT, R32, UR29, PT ;  /* 0x0000001d20007c0c */ /* 0x000fda000bf03070 */
[----:B------:R-:W-:Y:S05]  /*11b0*/  @!P0 BREAK.RELIABLE B1 ;  /* 0x0000000000018942 */ /* 0x000fea0003800100 */
[----:B------:R-:W-:Y:S05]  /*11c0*/  @!P0 BRA `(.L_x_9) ;  /* 0x0000005800cc8947 */ /* 0x000fea0003800000 */
[----:B------:R-:W1:Y:S01]  /*11d0*/  LDC.U8 R40, c[0x3][0x66] ;  /* 0x00c01980ff287b82 */ /* 0x000e620000000000 */
[----:B------:R-:W-:-:S04]  /*11e0*/  PRMT R29, R23, 0x7632, R29 ;  /* 0x00007632171d7816 */ /* 0x000fc8000000001d */
[----:B------:R-:W-:-:S04]  /*11f0*/  LOP3.LUT R29, R29, 0xff, RZ, 0xc0, !PT ;  /* 0x000000ff1d1d7812 */ /* 0x000fc800078ec0ff */
[----:B-1----:R-:W-:-:S13]  /*1200*/  ISETP.GT.U32.AND P0, PT, R40, R29, PT ;  /* 0x0000001d2800720c */ /* 0x002fda0003f04070 */
[----:B------:R-:W-:Y:S05]  /*1210*/  @P0 BRA `(.L_x_8) ;  /* 0x0000000800e80947 */ /* 0x000fea0003800000 */
[----:B------:R-:W-:-:S13]  /*1220*/  ISETP.GE.U32.AND P0, PT, R40, R29, PT ;  /* 0x0000001d2800720c */ /* 0x000fda0003f06070 */
[----:B------:R-:W-:Y:S05]  /*1230*/  @!P0 BREAK.RELIABLE B1 ;  /* 0x0000000000018942 */ /* 0x000fea0003800100 */
[----:B------:R-:W-:Y:S05]  /*1240*/  @!P0 BRA `(.L_x_9) ;  /* 0x0000005800ac8947 */ /* 0x000fea0003800000 */
[----:B------:R-:W1:Y:S01]  /*1250*/  LDC.U8 R40, c[0x3][0x65] ;  /* 0x00c01940ff287b82 */ /* 0x000e620000000000 */
[----:B------:R-:W-:-:S04]  /*1260*/  SHF.R.U32.HI R29, RZ, 0x8, R23 ;  /* 0x00000008ff1d7819 */ /* 0x000fc80000011617 */
[----:B------:R-:W-:-:S04]  /*1270*/  LOP3.LUT R29, R29, 0xff, RZ, 0xc0, !PT ;  /* 0x000000ff1d1d7812 */ /* 0x000fc800078ec0ff */
[----:B-1----:R-:W-:-:S13]  /*1280*/  ISETP.GT.U32.AND P0, PT, R40, R29, PT ;  /* 0x0000001d2800720c */ /* 0x002fda0003f04070 */
[----:B------:R-:W-:Y:S05]  /*1290*/  @P0 BRA `(.L_x_8) ;  /* 0x0000000800c80947 */ /* 0x000fea0003800000 */
[----:B------:R-:W-:-:S13]  /*12a0*/  ISETP.GE.U32.AND P0, PT, R40, R29, PT ;  /* 0x0000001d2800720c */ /* 0x000fda0003f06070 */
[----:B------:R-:W-:Y:S05]  /*12b0*/  @!P0 BREAK.RELIABLE B1 ;  /* 0x0000000000018942 */ /* 0x000fea0003800100 */
[----:B------:R-:W-:Y:S05]  /*12c0*/  @!P0 BRA `(.L_x_9) ;  /* 0x00000058008c8947 */ /* 0x000fea0003800000 */
[----:B------:R-:W1:Y:S01]  /*12d0*/  LDC.U8 R29, c[0x3][0x64] ;  /* 0x00c01900ff1d7b82 */ /* 0x000e620000000000 */
[----:B------:R-:W-:-:S04]  /*12e0*/  LOP3.LUT R40, R23, 0xff, RZ, 0xc0, !PT ;  /* 0x000000ff17287812 */ /* 0x000fc800078ec0ff */
[----:B-1----:R-:W-:-:S13]  /*12f0*/  ISETP.GT.U32.AND P0, PT, R29, R40, PT ;  /* 0x000000281d00720c */ /* 0x002fda0003f04070 */
[----:B------:R-:W-:Y:S05]  /*1300*/  @P0 BRA `(.L_x_8) ;  /* 0x0000000800ac0947 */ /* 0x000fea0003800000 */
[----:B------:R-:W-:-:S13]  /*1310*/  ISETP.GE.U32.AND P0, PT, R29, R40, PT ;  /* 0x000000281d00720c */ /* 0x000fda0003f06070 */
[----:B------:R-:W-:Y:S05]  /*1320*/  @!P0 BREAK.RELIABLE B1 ;  /* 0x0000000000018942 */ /* 0x000fea0003800100 */
[----:B------:R-:W-:Y:S05]  /*1330*/  @!P0 BRA `(.L_x_9) ;  /* 0x0000005800708947 */ /* 0x000fea0003800000 */
[----:B------:R-:W1:Y:S02]  /*1340*/  LDC.U8 R40, c[0x3][0x63] ;  /* 0x00c018c0ff287b82 */ /* 0x000e640000000000 */
        /* <DEDUP_REMOVED lines=19> */
[----:B------:R-:W-:-:S04]  /*1480*/  LOP3.LUT R29, R17, 0xff, RZ, 0xc0, !PT ;  /* 0x000000ff111d7812 */ /* 0x000fc800078ec0ff */
[----:B0-----:R-:W-:-:S13]  /*1490*/  ISETP.LT.U32.AND P0, PT, R29, UR11, PT ;  /* 0x0000000b1d007c0c */ /* 0x001fda000bf01070 */
[----:B------:R-:W-:Y:S05]  /*14a0*/  @P0 BRA `(.L_x_8) ;  /* 0x0000000800440947 */ /* 0x000fea0003800000 */
[----:B------:R-:W-:-:S13]  /*14b0*/  ISETP.LE.U32.AND P0, PT, R29, UR11, PT ;  /* 0x0000000b1d007c0c */ /* 0x000fda000bf03070 */
[----:B------:R-:W-:Y:S05]  /*14c0*/  @!P0 BREAK.RELIABLE B1 ;  /* 0x0000000000018942 */ /* 0x000fea0003800100 */
[----:B------:R-:W-:Y:S05]  /*14d0*/  @!P0 BRA `(.L_x_9) ;  /* 0x0000005800088947 */ /* 0x000fea0003800000 */
[----:B------:R-:W0:Y:S02]  /*14e0*/  LDC.U8 R29, c[0x3][0x5f] ;  /* 0x00c017c0ff1d7b82 */ /* 0x000e240000000000 */
[----:B0-----:R-:W-:-:S13]  /*14f0*/  ISETP.GT.U32.AND P0, PT, R29, R30, PT ;  /* 0x0000001e1d00720c */ /* 0x001fda0003f04070 */
[----:B------:R-:W-:Y:S05]  /*1500*/  @P0 BRA `(.L_x_8) ;  /* 0x00000008002c0947 */ /* 0x000fea0003800000 */
[----:B------:R-:W-:-:S13]  /*1510*/  ISETP.GE.U32.AND P0, PT, R29, R30, PT ;  /* 0x0000001e1d00720c */ /* 0x000fda0003f06070 */
[----:B------:R-:W-:Y:S05]  /*1520*/  @!P0 BREAK.RELIABLE B1 ;  /* 0x0000000000018942 */ /* 0x000fea0003800100 */
[----:B------:R-:W-:Y:S05]  /*1530*/  @!P0 BRA `(.L_x_9) ;  /* 0x0000005400f08947 */ /* 0x000fea0003800000 */
[----:B------:R-:W0:Y:S01]  /*1540*/  LDC.U8 R40, c[0x3][0x5e] ;  /* 0x00c01780ff287b82 */ /* 0x000e220000000000 */
[----:B------:R-:W-:-:S04]  /*1550*/  LOP3.LUT R29, R49, 0xff, RZ, 0xc0, !PT ;  /* 0x000000ff311d7812 */ /* 0x000fc800078ec0ff */
        /* <DEDUP_REMOVED lines=25> */
[----:B------:R-:W-:-:S04]  /*16f0*/  LOP3.LUT R29, R45, 0xff, RZ, 0xc0, !PT ;  /* 0x000000ff2d1d7812 */ /* 0x000fc800078ec0ff */
[----:B------:R-:W-:-:S13]  /*1700*/  ISETP.LT.U32.AND P0, PT, R29, UR12, PT ;  /* 0x0000000c1d007c0c */ /* 0x000fda000bf01070 */
[----:B------:R-:W-:Y:S05]  /*1710*/  @P0 BRA `(.L_x_8) ;  /* 0x0000000400a80947 */ /* 0x000fea0003800000 */
[----:B------:R-:W-:-:S13]  /*1720*/  ISETP.LE.U32.AND P0, PT, R29, UR12, PT ;  /* 0x0000000c1d007c0c */ /* 0x000fda000bf03070 */
        /* <DEDUP_REMOVED lines=71> */
[----:B------:R-:W0:Y:S01]  /*1ba0*/  LDC.U8 R4, c[0x3][0x4d] ;  /* 0x00c01340ff047b82 */ /* 0x000e220000000000 */
[----:B------:R-:W-:-:S04]  /*1bb0*/  LOP3.LUT R29, R16, 0xff, RZ, 0xc0, !PT ;  /* 0x000000ff101d7812 */ /* 0x000fc800078ec0ff */
[----:B0-----:R-:W-:-:S13]  /*1bc0*/  ISETP.GE.U32.AND P0, PT, R29, R4, PT ;  /* 0x000000041d00720c */ /* 0x001fda0003f06070 */
[----:B------:R-:W-:Y:S05]  /*1bd0*/  @!P0 BRA `(.L_x_8) ;  /* 0x0000000000788947 */ /* 0x000fea0003800000 */
[----:B------:R-:W-:-:S13]  /*1be0*/  ISETP.GT.U32.AND P0, PT, R29, R4, PT ;  /* 0x000000041d00720c */ /* 0x000fda0003f04070 */
[----:B------:R-:W-:Y:S05]  /*1bf0*/  @P0 BREAK.RELIABLE B1 ;  /* 0x0000000000010942 */ /* 0x000fea0003800100 */
[----:B------:R-:W-:Y:S05]  /*1c00*/  @P0 BRA `(.L_x_9) ;  /* 0x00000050003c0947 */ /* 0x000fea0003800000 */
[----:B------:R-:W0:Y:S01]  /*1c10*/  LDC.U8 R4, c[0x3][0x4c] ;  /* 0x00c01300ff047b82 */ /* 0x000e220000000000 */
[----:B------:R-:W-:-:S04]  /*1c20*/  LOP3.LUT R29, R14, 0xff, RZ, 0xc0, !PT ;  /* 0x000000ff0e1d7812 */ /* 0x000fc800078ec0ff */
[----:B0-----:R-:W-:-:S13]  /*1c30*/  ISETP.GE.U32.AND P0, PT, R29, R4, PT ;  /* 0x000000041d00720c */ /* 0x001fda0003f06070 */
[----:B------:R-:W-:Y:S05]  /*1c40*/  @!P0 BRA `(.L_x_8) ;  /* 0x00000000005c8947 */ /* 0x000fea0003800000 */
[----:B------:R-:W-:-:S13]  /*1c50*/  ISETP.GT.U32.AND P0, PT, R29, R4, PT ;  /* 0x000000041d00720c */ /* 0x000fda0003f04070 */
[----:B------:R-:W-:Y:S05]  /*1c60*/  @P0 BREAK.RELIABLE B1 ;  /* 0x0000000000010942 */ /* 0x000fea0003800100 */
[----:B------:R-:W-:Y:S05]  /*1c70*/  @P0 BRA `(.L_x_9) ;  /* 0x0000005000200947 */ /* 0x000fea0003800000 */
        /* <DEDUP_REMOVED lines=12> */
[----:B------:R-:W0:Y:S01]  /*1d40*/  LDCU.U8 UR5, c[0x3][0x48] ;  /* 0x00c00900ff0577ac */ /* 0x000e220008000000 */
[----:B------:R-:W-:Y:S02]  /*1d50*/  LOP3.LUT R29, R25, 0xff, RZ, 0xc0, !PT ;  /* 0x000000ff191d7812 */ /* 0x000fe400078ec0ff */
[----:B------:R-:W-:-:S04]  /*1d60*/  LOP3.LUT R4, R18, 0xff, RZ, 0xc0, !PT ;  /* 0x000000ff12047812 */ /* 0x000fc800078ec0ff */
[----:B------:R-:W-:Y:S02]  /*1d70*/  ISETP.GE.U32.AND P1, PT, R4, UR27, PT ;  /* 0x0000001b04007c0c */ /* 0x000fe4000bf26070 */
[----:B0-----:R-:W-:-:S04]  /*1d80*/  ISETP.LE.U32.AND P0, PT, R29, UR5, PT ;  /* 0x000000051d007c0c */ /* 0x001fc8000bf03070 */
[----:B------:R-:W-:-:S13]  /*1d90*/  ISETP.GT.U32.OR P0, PT, R4, UR27, !P0 ;  /* 0x0000001b04007c0c */ /* 0x000fda000c704470 */
[----:B------:R-:W-:Y:S05]  /*1da0*/  @P0 BREAK.RELIABLE P1, B1 ;  /* 0x0000000000010942 */ /* 0x000fea0000800100 */
[----:B------:R-:W-:Y:S05]  /*1db0*/  @P0 BRA P1, `(.L_x_9) ;  /* 0x0000004c00d00947 */ /* 0x000fea0000800000 */
.L_x_8:
[----:B0-----:R-:W-:Y:S05]  /*1dc0*/  BSYNC.RELIABLE B1 ;  /* 0x0000000000017941 */ /* 0x001fea0003800100 */
.L_x_7:
[----:B------:R-:W0:Y:S01]  /*1dd0*/  S2R R43, SR_CgaCtaId ;  /* 0x00000000002b7919 */ /* 0x000e220000008800 */
[----:B------:R-:W-:Y:S01]  /*1de0*/  VIADD R4, R2, UR4 ;  /* 0x0000000402047c36 */ /* 0x000fe20008000000 */
[----:B------:R-:W-:-:S04]  /*1df0*/  LOP3.LUT R61, R32, 0x1, RZ, 0xc0, !PT ;  /* 0x00000001203d7812 */ /* 0x000fc800078ec0ff */
[----:B------:R-:W-:Y:S01]  /*1e00*/  PRMT R48, R4, 0x9910, RZ ;  /* 0x0000991004307816 */ /* 0x000fe200000000ff */
[C---:B------:R-:W-:Y:S01]  /*1e10*/  VIADD R42, R61.reuse, 0x13 ;  /* 0x000000133d2a7836 */ /* 0x040fe20000000000 */
[----:B------:R-:W-:Y:S01]  /*1e20*/  MOV R4, 0x400 ;  /* 0x0000040000047802 */ /* 0x000fe20000000f00 */
[C---:B------:R-:W-:Y:S02]  /*1e30*/  VIADD R69, R61.reuse, 0x35 ;  /* 0x000000353d457836 */ /* 0x040fe40000000000 */
[----:B------:R-:W-:Y:S02]  /*1e40*/  IMAD R48, R48, 0x7, RZ ;  /* 0x0000000730307824 */ /* 0x000fe400078e02ff */
[----:B------:R-:W-:Y:S02]  /*1e50*/  VIADD R64, R61, 0x79 ;  /* 0x000000793d407836 */ /* 0x000fe40000000000 */
[C---:B------:R-:W-:Y:S02]  /*1e60*/  VIADD R29, R48.reuse, 0x7 ;  /* 0x00000007301d7836 */ /* 0x040fe40000000000 */
[----:B------:R-:W-:-:S02]  /*1e70*/  VIADD R40, R48, 0x2a ;  /* 0x0000002a30287836 */ /* 0x000fc40000000000 */
[C---:B------:R-:W-:Y:S01]  /*1e80*/  VIADD R47, R48.reuse, 0x77 ;  /* 0x00000077302f7836 */ /* 0x040fe20000000000 */
[----:B------:R-:W-:Y:S01]  /*1e90*/  LOP3.LUT R29, R29, R18, RZ, 0x3c, !PT ;  /* 0x000000121d1d7212 */ /* 0x000fe200078e3cff */
[----:B------:R-:W-:Y:S01]  /*1ea0*/  VIADD R18, R48, 0x31 ;  /* 0x0000003130127836 */ /* 0x000fe20000000000 */
[----:B------:R-:W-:Y:S01]  /*1eb0*/  LOP3.LUT R33, R40, R33, RZ, 0x3c, !PT ;  /* 0x0000002128217212 */ /* 0x000fe200078e3cff */
[C---:B------:R-:W-:Y:S01]  /*1ec0*/  VIADD R40, R48.reuse, 0x4d ;  /* 0x0000004d30287836 */ /* 0x040fe20000000000 */
[----:B------:R-:W-:Y:S01]  /*1ed0*/  IADD3 R52, PT, PT, R29, 0x66, RZ ;  /* 0x000000661d347810 */ /* 0x000fe20007ffe0ff */
[----:B------:R-:W-:Y:S01]  /*1ee0*/  VIADD R51, R48, 0xffffff93 ;  /* 0xffffff9330337836 */ /* 0x000fe20000000000 */
[----:B------:R-:W-:Y:S01]  /*1ef0*/  LOP3.LUT R18, R18, R35, RZ, 0x3c, !PT ;  /* 0x0000002312127212 */ /* 0x000fe200078e3cff */
[C---:B------:R-:W-:Y:S02]  /*1f00*/  VIADD R31, R48.reuse, 0xe ;  /* 0x0000000e301f7836 */ /* 0x040fe40000000000 */
[----:B------:R-:W-:-:S02]  /*1f10*/  VIADD R55, R48, 0xffffffaf ;  /* 0xffffffaf30377836 */ /* 0x000fc40000000000 */
[----:B------:R-:W-:Y:S01]  /*1f20*/  VIADD R60, R29, 0x22 ;  /* 0x000000221d3c7836 */ /* 0x000fe20000000000 */
[----:B0-----:R-:W-:Y:S01]  /*1f30*/  LEA R4, R43, R4, 0x18 ;  /* 0x000000042b047211 */ /* 0x001fe200078ec0ff */
[C---:B------:R-:W-:Y:S01]  /*1f40*/  VIADD R43, R48.reuse, 0x3f ;  /* 0x0000003f302b7836 */ /* 0x040fe20000000000 */
[----:B------:R-:W-:Y:S01]  /*1f50*/  LOP3.LUT R31, R31, R38, RZ, 0x3c, !PT ;  /* 0x000000261f1f7212 */ /* 0x000fe200078e3cff */
[C---:B------:R-:W-:Y:S02]  /*1f60*/  VIADD R38, R48.reuse, 0x46 ;  /* 0x0000004630267836 */ /* 0x040fe40000000000 */
[C---:B------:R-:W-:Y:S01]  /*1f70*/  VIADD R57, R48.reuse, 0xffffffd2 ;  /* 0xffffffd230397836 */ /* 0x040fe20000000000 */
[----:B------:R-:W-:Y:S01]  /*1f80*/  LOP3.LUT R35, R43, R20, RZ, 0x3c, !PT ;  /* 0x000000142b237212 */ /* 0x000fe200078e3cff */
[----:B------:R-:W-:Y:S01]  /*1f90*/  VIADD R43, R48, 0x69 ;  /* 0x00000069302b7836 */ /* 0x000fe20000000000 */
[----:B------:R-:W-:Y:S01]  /*1fa0*/  LOP3.LUT R20, R40, R39, RZ, 0x3c, !PT ;  /* 0x0000002728147212 */ /* 0x000fe200078e3cff */
[----:B------:R-:W-:Y:S01]  /*1fb0*/  VIADD R39, R48, 0x5b ;  /* 0x0000005b30277836 */ /* 0x000fe20000000000 */
[----:B------:R-:W-:Y:S01]  /*1fc0*/  LOP3.LUT R37, R38, R37, RZ, 0x3c, !PT ;  /* 0x0000002526257212 */ /* 0x000fe200078e3cff */
[----:B------:R-:W-:-:S02]  /*1fd0*/  VIADD R38, R48, 0x62 ;  /* 0x0000006230267836 */ /* 0x000fc40000000000 */
[----:B------:R-:W-:Y:S01]  /*1fe0*/  VIADD R59, R31, 0x22 ;  /* 0x000000221f3b7836 */ /* 0x000fe20000000000 */
[----:B------:R-:W-:Y:S01]  /*1ff0*/  LOP3.LUT R39, R39, R22, RZ, 0x3c, !PT ;  /* 0x0000001627277212 */ /* 0x000fe200078e3cff */
[----:B------:R-:W-:Y:S01]  /*2000*/  VIADD R56, R29, 0x44 ;  /* 0x000000441d387836 */ /* 0x000fe20000000000 */
[----:B------:R-:W-:Y:S01]  /*2010*/  LOP3.LUT R22, R43, R36, RZ, 0x3c, !PT ;  /* 0x000000242b167212 */ /* 0x000fe200078e3cff */
[----:B------:R-:W-:Y:S01]  /*2020*/  VIADD R62, R29, 0xffffff88 ;  /* 0xffffff881d3e7836 */ /* 0x000fe20000000000 */
[----:B------:R-:W-:Y:S01]  /*2030*/  LOP3.LUT R43, R47, R24, RZ, 0x3c, !PT ;  /* 0x000000182f2b7212 */ /* 0x000fe200078e3cff */
[C---:B------:R-:W-:Y:S01]  /*2040*/  VIADD R24, R48.reuse, 0x7e ;  /* 0x0000007e30187836 */ /* 0x040fe20000000000 */
[C---:B------:R-:W-:Y:S01]  /*2050*/  IADD3 R36, PT, PT, R48.reuse, -0x66, RZ ;  /* 0xffffff9a30247810 */ /* 0x040fe20007ffe0ff */
[----:B------:R-:W-:Y:S01]  /*2060*/  VIADD R47, R48, 0xffffff85 ;  /* 0xffffff85302f7836 */ /* 0x000fe20000000000 */
[----:B------:R-:W-:Y:S01]  /*2070*/  LOP3.LUT R41, R38, R41, RZ, 0x3c, !PT ;  /* 0x0000002926297212 */ /* 0x000fe200078e3cff */
[----:B------:R-:W-:Y:S01]  /*2080*/  VIADD R63, R31, 0xffffff88 ;  /* 0xffffff881f3f7836 */ /* 0x000fe20000000000 */
[----:B------:R-:W-:Y:S01]  /*2090*/  LOP3.LUT R45, R24, R45, RZ, 0x3c, !PT ;  /* 0x0000002d182d7212 */ /* 0x000fe200078e3cff */
[----:B------:R-:W-:Y:S01]  /*20a0*/  VIADD R54, R29, 0xffffffaa ;  /* 0xffffffaa1d367836 */ /* 0x000fe20000000000 */
[----:B------:R-:W-:Y:S01]  /*20b0*/  LOP3.LUT R24, R47, R34, RZ, 0x3c, !PT ;  /* 0x000000222f187212 */ /* 0x000fe200078e3cff */
[C---:B------:R-:W-:Y:S01]  /*20c0*/  VIADD R34, R48.reuse, 0xffffffb6 ;  /* 0xffffffb630227836 */ /* 0x040fe20000000000 */
[----:B------:R-:W-:Y:S01]  /*20d0*/  LOP3.LUT R47, R51, R26, RZ, 0x3c, !PT ;  /* 0x0000001a332f7212 */ /* 0x000fe200078e3cff */
[----:B------:R-:W-:Y:S01]  /*20e0*/  VIADD R51, R48, 0xffffffa1 ;  /* 0xffffffa130337836 */ /* 0x000fe20000000000 */
[----:B------:R-:W-:Y:S01]  /*20f0*/  LOP3.LUT R49, R36, R49, RZ, 0x3c, !PT ;  /* 0x0000003124317212 */ /* 0x000fe200078e3cff */
[----:B------:R-:W-:Y:S01]  /*2100*/  VIADD R36, R48, 0xffffffbd ;  /* 0xffffffbd30247836 */ /* 0x000fe20000000000 */
[----:B------:R-:W-:Y:S01]  /*2110*/  LOP3.LUT R53, R34, R53, RZ, 0x3c, !PT ;  /* 0x0000003522357212 */ /* 0x000fe200078e3cff */
[----:B------:R-:W-:Y:S01]  /*2120*/  VIADD R65, R31, 0xffffffaa ;  /* 0xffffffaa1f417836 */ /* 0x000fe20000000000 */
[----:B------:R-:W-:Y:S01]  /*2130*/  LOP3.LUT R26, R51, R30, RZ, 0x3c, !PT ;  /* 0x0000001e331a7212 */ /* 0x000fe200078e3cff */
[----:B------:R-:W-:Y:S01]  /*2140*/  VIADD R58, R29, 0xffffffee ;  /* 0xffffffee1d3a7836 */ /* 0x000fe20000000000 */
[C---:B------:R-:W-:Y:S01]  /*2150*/  LOP3.LUT R30, R48.reuse, R25, RZ, 0x3c, !PT ;  /* 0x00000019301e7212 */ /* 0x040fe200078e3cff */
[----:B------:R-:W-:Y:S01]  /*2160*/  VIADD R68, R61, 0x57 ;  /* 0x000000573d447836 */ /* 0x000fe20000000000 */
[----:B------:R-:W-:Y:S01]  /*2170*/  LOP3.LUT R51, R55, R28, RZ, 0x3c, !PT ;  /* 0x0000001c37337212 */ /* 0x000fe200078e3cff */
[----:B------:R-:W-:Y:S01]  /*2180*/  VIADD R55, R48, 0xffffffcb ;  /* 0xffffffcb30377836 */ /* 0x000fe20000000000 */
[----:B------:R-:W-:Y:S01]  /*2190*/  LOP3.LUT R28, R36, R5, RZ, 0x3c, !PT ;  /* 0x00000005241c7212 */ /* 0x000fe200078e3cff */
[----:B------:R-:W-:Y:S01]  /*21a0*/  VIADD R34, R30, 0x22 ;  /* 0x000000221e227836 */ /* 0x000fe20000000000 */
[----:B------:R-:W-:Y:S01]  /*21b0*/  SHF.R.U32.HI R36, RZ, 0x8, R23 ;  /* 0x00000008ff247819 */ /* 0x000fe20000011617 */
[----:B------:R-:W-:Y:S01]  /*21c0*/  VIADD R5, R48, 0xffffffd9 ;  /* 0xffffffd930057836 */ /* 0x000fe20000000000 */
[----:B------:R-:W-:Y:S01]  /*21d0*/  PRMT R38, R23, 0x7632, R38 ;  /* 0x0000763217267816 */ /* 0x000fe20000000026 */
[----:B------:R-:W-:Y:S01]  /*21e0*/  VIADD R40, R30, 0xffffffaa ;  /* 0xffffffaa1e287836 */ /* 0x000fe20000000000 */
[--C-:B------:R-:W-:Y:S01]  /*21f0*/  LOP3.LUT R34, R34, 0x24, R61.reuse, 0x1e, !PT ;  /* 0x0000002422227812 */ /* 0x100fe200078e1e3d */
[C---:B------:R-:W-:Y:S01]  /*2200*/  VIADD R44, R30.reuse, 0x10 ;  /* 0x000000101e2c7836 */ /* 0x040fe20000000000 */
[----:B------:R-:W-:Y:S01]  /*2210*/  LOP3.LUT R55, R55, R36, RZ, 0x3c, !PT ;  /* 0x0000002437377212 */ /* 0x000fe200078e3cff */
[C---:B------:R-:W-:Y:S01]  /*2220*/  VIADD R36, R30.reuse, 0x66 ;  /* 0x000000661e247836 */ /* 0x040fe20000000000 */
[----:B------:R-:W-:Y:S01]  /*2230*/  LOP3.LUT R60, R59, R34, R60, 0x96, !PT ;  /* 0x000000223b3c7212 */ /* 0x000fe200078e963c */
[C---:B------:R-:W-:Y:S01]  /*2240*/  VIADD R34, R30.reuse, 0x44 ;  /* 0x000000441e227836 */ /* 0x040fe20000000000 */
[----:B------:R-:W-:Y:S01]  /*2250*/  LOP3.LUT R32, R5, R32, RZ, 0x3c, !PT ;  /* 0x0000002005207212 */ /* 0x000fe200078e3cff */
[----:B------:R-:W-:Y:S01]  /*2260*/  VIADD R5, R31, 0x44 ;  /* 0x000000441f057836 */ /* 0x000fe20000000000 */
[----:B------:R-:W-:Y:S01]  /*2270*/  LOP3.LUT R57, R57, R38, RZ, 0x3c, !PT ;  /* 0x0000002639397212 */ /* 0x000fe200078e3cff */
[----:B------:R-:W-:Y:S01]  /*2280*/  VIADD R38, R30, 0xffffff88 ;  /* 0xffffff881e267836 */ /* 0x000fe20000000000 */
[--C-:B------:R-:W-:Y:S01]  /*2290*/  LOP3.LUT R34, R34, 0x46, R61.reuse, 0x1e, !PT ;  /* 0x0000004622227812 */ /* 0x100fe200078e1e3d */
[----:B------:R-:W-:Y:S01]  /*22a0*/  VIADD R59, R31, 0x66 ;  /* 0x000000661f3b7836 */ /* 0x000fe20000000000 */
[--C-:B------:R-:W-:Y:S01]  /*22b0*/  LOP3.LUT R36, R36, 0x68, R61.reuse, 0x1e, !PT ;  /* 0x0000006824247812 */ /* 0x100fe200078e1e3d */
[C---:B------:R-:W-:Y:S01]  /*22c0*/  VIADD R67, R30.reuse, 0xffffff99 ;  /* 0xffffff991e437836 */ /* 0x040fe20000000000 */
[----:B------:R-:W-:Y:S01]  /*22d0*/  LOP3.LUT R56, R5, R34, R56, 0x96, !PT ;  /* 0x0000002205387212 */ /* 0x000fe200078e9638 */
[----:B------:R-:W-:Y:S01]  /*22e0*/  VIADD R34, R30, 0xffffffcc ;  /* 0xffffffcc1e227836 */ /* 0x000fe20000000000 */
[--C-:B------:R-:W-:Y:S01]  /*22f0*/  LOP3.LUT R38, R38, 0xff8a, R61.reuse, 0x1e, !PT ;  /* 0x0000ff8a26267812 */ /* 0x100fe200078e1e3d */
[C---:B------:R-:W-:Y:S01]  /*2300*/  VIADD R5, R30.reuse, 0x11 ;  /* 0x000000111e057836 */ /* 0x040fe20000000000 */
[----:B------:R-:W-:Y:S01]  /*2310*/  LOP3.LUT R52, R59, R36, R52, 0x96, !PT ;  /* 0x000000243b347212 */ /* 0x000fe200078e9634 */
[----:B------:R-:W-:Y:S01]  /*2320*/  VIADD R36, R30, 0xffffffee ;  /* 0xffffffee1e247836 */ /* 0x000fe20000000000 */
[--C-:B------:R-:W-:Y:S01]  /*2330*/  LOP3.LUT R40, R40, 0xffac, R61.reuse, 0x1e, !PT ;  /* 0x0000ffac28287812 */ /* 0x100fe200078e1e3d */
[----:B------:R-:W-:Y:S01]  /*2340*/  VIADD R59, R31, 0xffffffee ;  /* 0xffffffee1f3b7836 */ /* 0x000fe20000000000 */
[----:B------:R-:W-:Y:S01]  /*2350*/  LOP3.LUT R62, R63, R38, R62, 0x96, !PT ;  /* 0x000000263f3e7212 */ /* 0x000fe200078e963e */
[----:B------:R-:W-:Y:S01]  /*2360*/  VIADD R63, R29, 0xffffffcc ;  /* 0xffffffcc1d3f7836 */ /* 0x000fe20000000000 */
[--C-:B------:R-:W-:Y:S01]  /*2370*/  LOP3.LUT R38, R34, 0xffce, R61.reuse, 0x1e, !PT ;  /* 0x0000ffce22267812 */ /* 0x100fe200078e1e3d */
[----:B------:R-:W-:Y:S01]  /*2380*/  VIADD R66, R61, 0xffffffbd ;  /* 0xffffffbd3d427836 */ /* 0x000fe20000000000 */
[----:B------:R-:W-:Y:S01]  /*2390*/  IADD3 R34, PT, PT, R29, 0x11, RZ ;  /* 0x000000111d227810 */ /* 0x000fe20007ffe0ff */
[----:B------:R-:W-:Y:S01]  /*23a0*/  VIADD R50, R61, 0x1 ;  /* 0x000000013d327836 */ /* 0x000fe20000000000 */
[----:B------:R-:W-:Y:S01]  /*23b0*/  LOP3.LUT R54, R65, R40, R54, 0x96, !PT ;  /* 0x0000002841367212 */ /* 0x000fe200078e9636 */
[C---:B------:R-:W-:Y:S01]  /*23c0*/  VIADD R65, R31.reuse, 0x10 ;  /* 0x000000101f417836 */ /* 0x040fe20000000000 */
[--C-:B------:R-:W-:Y:S01]  /*23d0*/  LOP3.LUT R40, R36, 0xfff0, R61.reuse, 0x1e, !PT ;  /* 0x0000fff024287812 */ /* 0x100fe200078e1e3d */
[----:B------:R-:W-:Y:S01]  /*23e0*/  VIADD R36, R31, 0xffffffcc ;  /* 0xffffffcc1f247836 */ /* 0x000fe20000000000 */
[----:B------:R-:W-:Y:S01]  /*23f0*/  LOP3.LUT R46, R44, 0x12, R61, 0x1e, !PT ;  /* 0x000000122c2e7812 */ /* 0x000fe200078e1e3d */
[----:B------:R-:W-:Y:S01]  /*2400*/  VIADD R44, R29, 0x10 ;  /* 0x000000101d2c7836 */ /* 0x000fe20000000000 */
[----:B------:R-:W-:Y:S01]  /*2410*/  LOP3.LUT R42, R34, R42, R5, 0x96, !PT ;  /* 0x0000002a222a7212 */ /* 0x000fe200078e9605 */
[----:B------:R-:W-:Y:S01]  /*2420*/  VIADD R34, R30, 0x33 ;  /* 0x000000331e227836 */ /* 0x000fe20000000000 */
[----:B------:R-:W-:Y:S01]  /*2430*/  LOP3.LUT R58, R59, R40, R58, 0x96, !PT ;  /* 0x000000283b3a7212 */ /* 0x000fe200078e963a */
[C---:B------:R-:W-:Y:S01]  /*2440*/  VIADD R5, R29.reuse, 0x33 ;  /* 0x000000331d057836 */ /* 0x040fe20000000000 */
[----:B------:R-:W-:Y:S01]  /*2450*/  LOP3.LUT R63, R36, R38, R63, 0x96, !PT ;  /* 0x00000026243f7212 */ /* 0x000fe200078e963f */
[----:B------:R-:W-:Y:S01]  /*2460*/  VIADD R38, R29, 0x77 ;  /* 0x000000771d267836 */ /* 0x000fe20000000000 */
[----:B------:R-:W-:Y:S01]  /*2470*/  LOP3.LUT R40, R65, R46, R44, 0x96, !PT ;  /* 0x0000002e41287212 */ /* 0x000fe200078e962c */
[----:B------:R-:W-:Y:S01]  /*2480*/  VIADD R65, R30, 0x77 ;  /* 0x000000771e417836 */ /* 0x000fe20000000000 */
[----:B------:R-:W-:Y:S01]  /*2490*/  LOP3.LUT R69, R5, R69, R34, 0x96, !PT ;  /* 0x0000004505457212 */ /* 0x000fe200078e9622 */
[----:B------:R-:W-:-:S02]  /*24a0*/  VIADD R44, R61, 0xffffff9b ;  /* 0xffffff9b3d2c7836 */ /* 0x000fc40000000000 */
[----:B------:R-:W-:Y:S01]  /*24b0*/  VIADD R59, R30, 0x55 ;  /* 0x000000551e3b7836 */ /* 0x000fe20000000000 */
[----:B------:R-:W-:Y:S01]  /*24c0*/  LOP3.LUT R64, R38, R64, R65, 0x96, !PT ;  /* 0x0000004026407212 */ /* 0x000fe200078e9641 */
[C---:B------:R-:W-:Y:S02]  /*24d0*/  VIADD R36, R29.reuse, 0x55 ;  /* 0x000000551d247836 */ /* 0x040fe40000000000 */
[C---:B------:R-:W-:Y:S02]  /*24e0*/  VIADD R46, R29.reuse, 0xffffff99 ;  /* 0xffffff991d2e7836 */ /* 0x040fe40000000000 */
[----:B------:R-:W-:Y:S01]  /*24f0*/  VIADD R5, R30, 0xffffffbb ;  /* 0xffffffbb1e057836 */ /* 0x000fe20000000000 */
[----:B------:R-:W-:Y:S01]  /*2500*/  LOP3.LUT R68, R36, R68, R59, 0x96, !PT ;  /* 0x0000004424447212 */ /* 0x000fe200078e963b */
[C---:B------:R-:W-:Y:S01]  /*2510*/  VIADD R34, R29.reuse, 0xffffffbb ;  /* 0xffffffbb1d227836 */ /* 0x040fe20000000000 */
[----:B------:R-:W-:Y:S01]  /*2520*/  LOP3.LUT R65, R46, R44, R67, 0x96, !PT ;  /* 0x0000002c2e417212 */ /* 0x000fe200078e9643 */
[C---:B------:R-:W-:Y:S01]  /*2530*/  VIADD R59, R30.reuse, 0xffffffff ;  /* 0xffffffff1e3b7836 */ /* 0x040fe20000000000 */
[----:B------:R-:W-:Y:S01]  /*2540*/  IADD3 R36, PT, PT, R30, -0x23, RZ ;  /* 0xffffffdd1e247810 */ /* 0x000fe20007ffe0ff */
[----:B------:R-:W-:Y:S01]  /*2550*/  VIADD R44, R29, 0xffffffff ;  /* 0xffffffff1d2c7836 */ /* 0x000fe20000000000 */
[----:B------:R-:W-:Y:S01]  /*2560*/  LOP3.LUT R66, R34, R66, R5, 0x96, !PT ;  /* 0x0000004222427212 */ /* 0x000fe200078e9605 */
[----:B------:R-:W-:-:S02]  /*2570*/  VIADD R34, R30, 0x32 ;  /* 0x000000321e227836 */ /* 0x000fc40000000000 */
[----:B------:R-:W-:Y:S01]  /*2580*/  VIADD R67, R61, 0xffffffdf ;  /* 0xffffffdf3d437836 */ /* 0x000fe20000000000 */
[----:B------:R-:W-:Y:S01]  /*2590*/  LOP3.LUT R50, R44, R50, R59, 0x96, !PT ;  /* 0x000000322c327212 */ /* 0x000fe200078e963b */
[----:B------:R-:W-:Y:S01]  /*25a0*/  VIADD R38, R29, 0xffffffdd ;  /* 0xffffffdd1d267836 */ /* 0x000fe20000000000 */
[----:B------:R-:W-:Y:S01]  /*25b0*/  LOP3.LUT R46, R34, 0x34, R61, 0x1e, !PT ;  /* 0x00000034222e7812 */ /* 0x000fe200078e1e3d */
[C---:B------:R-:W-:Y:S02]  /*25c0*/  VIADD R34, R48.reuse, 0x15 ;  /* 0x0000001530227836 */ /* 0x040fe40000000000 */
[----:B------:R-:W-:Y:S01]  /*25d0*/  VIADD R59, R48, 0x1c ;  /* 0x0000001c303b7836 */ /* 0x000fe20000000000 */
[----:B------:R-:W-:Y:S01]  /*25e0*/  LOP3.LUT R67, R38, R67, R36, 0x96, !PT ;  /* 0x0000004326437212 */ /* 0x000fe200078e9624 */
[----:B------:R-:W-:Y:S01]  /*25f0*/  VIADD R44, R61, 0x23 ;  /* 0x000000233d2c7836 */ /* 0x000fe20000000000 */
[----:B------:R-:W-:Y:S01]  /*2600*/  LOP3.LUT R34, R34, R27, RZ, 0x3c, !PT ;  /* 0x0000001b22227212 */ /* 0x000fe200078e3cff */
[----:B------:R-:W-:Y:S01]  /*2610*/  VIADD R5, R30, 0x21 ;  /* 0x000000211e057836 */ /* 0x000fe20000000000 */
[----:B------:R-:W-:Y:S01]  /*2620*/  LOP3.LUT R59, R14, R59, RZ, 0x3c, !PT ;  /* 0x0000003b0e3b7212 */ /* 0x000fe200078e3cff */
[C---:B------:R-:W-:Y:S01]  /*2630*/  VIADD R36, R29.reuse, 0x21 ;  /* 0x000000211d247836 */ /* 0x040fe20000000000 */
[C---:B------:R-:W-:Y:S01]  /*2640*/  IADD3 R73, PT, PT, R34.reuse, 0x44, RZ ;  /* 0x0000004422497810 */ /* 0x040fe20007ffe0ff */
[----:B------:R-:W-:Y:S01]  /*2650*/  VIADD R38, R29, 0x32 ;  /* 0x000000321d267836 */ /* 0x000fe20000000000 */
[----:B------:R-:W-:Y:S01]  /*2660*/  IADD3 R77, PT, PT, R34, 0x32, RZ ;  /* 0x00000032224d7810 */ /* 0x000fe20007ffe0ff */
[----:B------:R-:W-:Y:S01]  /*2670*/  VIADD R71, R31, 0x32 ;  /* 0x000000321f477836 */ /* 0x000fe20000000000 */
[----:B------:R-:W-:Y:S01]  /*2680*/  LOP3.LUT R44, R36, R44, R5, 0x96, !PT ;  /* 0x0000002c242c7212 */ /* 0x000fe200078e9605 */
[C---:B------:R-:W-:Y:S01]  /*2690*/  VIADD R5, R61.reuse, 0x45 ;  /* 0x000000453d057836 */ /* 0x040fe20000000000 */
[----:B------:R-:W-:Y:S01]  /*26a0*/  LOP3.LUT R61, R61, 0x2, RZ, 0xfc, !PT ;  /* 0x000000023d3d7812 */ /* 0x000fe200078efcff */
[----:B------:R-:W-:Y:S01]  /*26b0*/  VIADD R72, R30, 0x43 ;  /* 0x000000431e487836 */ /* 0x000fe20000000000 */
[----:B------:R-:W-:Y:S01]  /*26c0*/  LOP3.LUT R38, R71, R46, R38, 0x96, !PT ;  /* 0x0000002e47267212 */ /* 0x000fe200078e9626 */
[----:B------:R-:W-:-:S02]  /*26d0*/  VIADD R71, R34, 0x22 ;  /* 0x0000002222477836 */ /* 0x000fc40000000000 */
[----:B------:R-:W-:Y:S02]  /*26e0*/  VIADD R36, R59, 0x22 ;  /* 0x000000223b247836 */ /* 0x000fe40000000000 */
[----:B------:R-:W-:Y:S02]  /*26f0*/  VIADD R74, R29, 0x43 ;  /* 0x000000431d4a7836 */ /* 0x000fe40000000000 */
[C---:B------:R-:W-:Y:S01]  /*2700*/  VIADD R46, R59.reuse, 0x44 ;  /* 0x000000443b2e7836 */ /* 0x040fe20000000000 */
[----:B------:R-:W-:Y:S01]  /*2710*/  LOP3.LUT R60, R36, R60, R71, 0x96, !PT ;  /* 0x0000003c243c7212 */ /* 0x000fe200078e9647 */
[----:B------:R-:W-:Y:S01]  /*2720*/  VIADD R75, R34, 0x66 ;  /* 0x00000066224b7836 */ /* 0x000fe20000000000 */
[----:B------:R-:W-:Y:S01]  /*2730*/  LOP3.LUT R5, R74, R5, R72, 0x96, !PT ;  /* 0x000000054a057212 */ /* 0x000fe200078e9648 */
[----:B------:R-:W-:Y:S01]  /*2740*/  VIADD R70, R59, 0x66 ;  /* 0x000000663b467836 */ /* 0x000fe20000000000 */
[----:B------:R-:W-:Y:S01]  /*2750*/  LOP3.LUT R56, R46, R56, R73, 0x96, !PT ;  /* 0x000000382e387212 */ /* 0x000fe200078e9649 */
[----:B------:R-:W-:-:S02]  /*2760*/  VIADD R71, R34, 0xffffff88 ;  /* 0xffffff8822477836 */ /* 0x000fc40000000000 */
[C---:B------:R-:W-:Y:S01]  /*2770*/  VIADD R36, R59.reuse, 0xffffff88 ;  /* 0xffffff883b247836 */ /* 0x040fe20000000000 */
[----:B------:R-:W-:Y:S01]  /*2780*/  LOP3.LUT R52, R70, R52, R75, 0x96, !PT ;  /* 0x0000003446347212 */ /* 0x000fe200078e964b */
[----:B------:R-:W-:Y:S02]  /*2790*/  VIADD R73, R34, 0xffffffaa ;  /* 0xffffffaa22497836 */ /* 0x000fe40000000000 */
[C---:B------:R-:W-:Y:S01]  /*27a0*/  VIADD R46, R59.reuse, 0xffffffaa ;  /* 0xffffffaa3b2e7836 */ /* 0x040fe20000000000 */
[----:B------:R-:W-:Y:S01]  /*27b0*/  LOP3.LUT R62, R36, R62, R71, 0x96, !PT ;  /* 0x0000003e243e7212 */ /* 0x000fe200078e9647 */
[----:B------:R-:W-:Y:S02]  /*27c0*/  VIADD R70, R34, 0xffffffcc ;  /* 0xffffffcc22467836 */ /* 0x000fe40000000000 */
[----:B------:R-:W-:Y:S01]  /*27d0*/  VIADD R72, R59, 0xffffffcc ;  /* 0xffffffcc3b487836 */ /* 0x000fe20000000000 */
[----:B------:R-:W-:Y:S01]  /*27e0*/  LOP3.LUT R54, R46, R54, R73, 0x96, !PT ;  /* 0x000000362e367212 */ /* 0x000fe200078e9649 */
[----:B------:R-:W-:Y:S01]  /*27f0*/  VIADD R75, R34, 0xffffffee ;  /* 0xffffffee224b7836 */ /* 0x000fe20000000000 */
[----:B------:R-:W-:Y:S01]  /*2800*/  IADD3 R46, PT, PT, R31, 0x33, RZ ;  /* 0x000000331f2e7810 */ /* 0x000fe20007ffe0ff */
[----:B------:R-:W-:Y:S01]  /*2810*/  VIADD R74, R59, 0xffffffee ;  /* 0xffffffee3b4a7836 */ /* 0x000fe20000000000 */
[----:B------:R-:W-:Y:S01]  /*2820*/  LOP3.LUT R63, R72, R63, R70, 0x96, !PT ;  /* 0x0000003f483f7212 */ /* 0x000fe200078e9646 */
[----:B------:R-:W-:-:S02]  /*2830*/  VIADD R71, R31, 0x11 ;  /* 0x000000111f477836 */ /* 0x000fc40000000000 */
[----:B------:R-:W-:Y:S01]  /*2840*/  VIADD R36, R34, 0x11 ;  /* 0x0000001122247836 */ /* 0x000fe20000000000 */
[----:B------:R-:W-:Y:S01]  /*2850*/  LOP3.LUT R58, R74, R58, R75, 0x96, !PT ;  /* 0x0000003a4a3a7212 */ /* 0x000fe200078e964b */
[----:B------:R-:W-:Y:S02]  /*2860*/  VIADD R73, R31, 0x55 ;  /* 0x000000551f497836 */ /* 0x000fe40000000000 */
[----:B------:R-:W-:Y:S01]  /*2870*/  VIADD R72, R34, 0x55 ;  /* 0x0000005522487836 */ /* 0x000fe20000000000 */
[----:B------:R-:W-:Y:S01]  /*2880*/  LOP3.LUT R42, R36, R42, R71, 0x96, !PT ;  /* 0x0000002a242a7212 */ /* 0x000fe200078e9647 */
[----:B------:R-:W-:Y:S02]  /*2890*/  VIADD R75, R34, 0x10 ;  /* 0x00000010224b7836 */ /* 0x000fe40000000000 */
[----:B------:R-:W-:Y:S01]  /*28a0*/  VIADD R74, R59, 0x10 ;  /* 0x000000103b4a7836 */ /* 0x000fe20000000000 */
[----:B------:R-:W-:Y:S01]  /*28b0*/  LOP3.LUT R68, R72, R68, R73, 0x96, !PT ;  /* 0x0000004448447212 */ /* 0x000fe200078e9649 */
[----:B------:R-:W-:-:S02]  /*28c0*/  VIADD R70, R34, 0x33 ;  /* 0x0000003322467836 */ /* 0x000fc40000000000 */
[C---:B------:R-:W-:Y:S01]  /*28d0*/  VIADD R71, R31.reuse, 0x77 ;  /* 0x000000771f477836 */ /* 0x040fe20000000000 */
[----:B------:R-:W-:Y:S01]  /*28e0*/  LOP3.LUT R40, R74, R40, R75, 0x96, !PT ;  /* 0x000000284a287212 */ /* 0x000fe200078e964b */
[----:B------:R-:W-:Y:S01]  /*28f0*/  VIADD R36, R34, 0x77 ;  /* 0x0000007722247836 */ /* 0x000fe20000000000 */
[----:B------:R-:W-:Y:S01]  /*2900*/  LOP3.LUT R69, R70, R69, R46, 0x96, !PT ;  /* 0x0000004546457212 */ /* 0x000fe200078e962e */
[C---:B------:R-:W-:Y:S02]  /*2910*/  VIADD R73, R31.reuse, 0xffffffbb ;  /* 0xffffffbb1f497836 */ /* 0x040fe40000000000 */
[----:B------:R-:W-:Y:S01]  /*2920*/  VIADD R72, R34, 0xffffffbb ;  /* 0xffffffbb22487836 */ /* 0x000fe20000000000 */
[----:B------:R-:W-:Y:S01]  /*2930*/  LOP3.LUT R64, R36, R64, R71, 0x96, !PT ;  /* 0x0000004024407212 */ /* 0x000fe200078e9647 */
[C---:B------:R-:W-:Y:S02]  /*2940*/  VIADD R46, R31.reuse, 0xffffff99 ;  /* 0xffffff991f2e7836 */ /* 0x040fe40000000000 */
        /* <DEDUP_REMOVED lines=11> */
[----:B------:R-:W-:Y:S01]  /*2a00*/  VIADD R46, R34, 0x21 ;  /* 0x00000021222e7836 */ /* 0x000fe20000000000 */
[----:B------:R-:W-:Y:S01]  /*2a10*/  LOP3.LUT R36, R16, R71, RZ, 0x3c, !PT ;  /* 0x0000004710247212 */ /* 0x000fe200078e3cff */
[----:B------:R-:W-:-:S02]  /*2a20*/  VIADD R70, R59, 0x32 ;  /* 0x000000323b467836 */ /* 0x000fc40000000000 */
[----:B------:R-:W-:Y:S01]  /*2a30*/  VIADD R74, R31, 0x43 ;  /* 0x000000431f4a7836 */ /* 0x000fe20000000000 */
[----:B------:R-:W-:Y:S01]  /*2a40*/  LOP3.LUT R44, R46, R44, R75, 0x96, !PT ;  /* 0x0000002c2e2c7212 */ /* 0x000fe200078e964b */
[----:B------:R-:W-:Y:S01]  /*2a50*/  VIADD R71, R36, 0x22 ;  /* 0x0000002224477836 */ /* 0x000fe20000000000 */
[----:B------:R-:W-:Y:S01]  /*2a60*/  LOP3.LUT R46, R70, R38, R77, 0x96, !PT ;  /* 0x00000026462e7212 */ /* 0x000fe200078e964d */
[C---:B------:R-:W-:Y:S02]  /*2a70*/  VIADD R38, R33.reuse, 0x22 ;  /* 0x0000002221267836 */ /* 0x040fe40000000000 */
[----:B------:R-:W-:Y:S02]  /*2a80*/  VIADD R73, R36, 0x44 ;  /* 0x0000004424497836 */ /* 0x000fe40000000000 */
[----:B------:R-:W-:Y:S01]  /*2a90*/  VIADD R76, R34, 0x43 ;  /* 0x00000043224c7836 */ /* 0x000fe20000000000 */
[----:B------:R-:W-:Y:S01]  /*2aa0*/  LOP3.LUT R60, R38, R60, R71, 0x96, !PT ;  /* 0x0000003c263c7212 */ /* 0x000fe200078e9647 */
[----:B------:R-:W-:-:S02]  /*2ab0*/  VIADD R70, R33, 0x44 ;  /* 0x0000004421467836 */ /* 0x000fc40000000000 */
[----:B------:R-:W-:Y:S01]  /*2ac0*/  VIADD R75, R36, 0x66 ;  /* 0x00000066244b7836 */ /* 0x000fe20000000000 */
[----:B------:R-:W-:Y:S01]  /*2ad0*/  LOP3.LUT R5, R76, R5, R74, 0x96, !PT ;  /* 0x000000054c057212 */ /* 0x000fe200078e964a */
[C---:B------:R-:W-:Y:S01]  /*2ae0*/  VIADD R72, R33.reuse, 0x66 ;  /* 0x0000006621487836 */ /* 0x040fe20000000000 */
[----:B------:R-:W-:Y:S01]  /*2af0*/  LOP3.LUT R56, R70, R56, R73, 0x96, !PT ;  /* 0x0000003846387212 */ /* 0x000fe200078e9649 */
[----:B------:R-:W-:Y:S01]  /*2b00*/  VIADD R71, R36, 0xffffff88 ;  /* 0xffffff8824477836 */ /* 0x000fe20000000000 */
[C---:B------:R-:W-:Y:S01]  /*2b10*/  IADD3 R76, PT, PT, R33.reuse, -0x12, RZ ;  /* 0xffffffee214c7810 */ /* 0x040fe20007ffe0ff */
[C---:B------:R-:W-:Y:S01]  /*2b20*/  VIADD R38, R33.reuse, 0xffffff88 ;  /* 0xffffff8821267836 */ /* 0x040fe20000000000 */
[----:B------:R-:W-:Y:S01]  /*2b30*/  LOP3.LUT R52, R72, R52, R75, 0x96, !PT ;  /* 0x0000003448347212 */ /* 0x000fe200078e964b */
[----:B------:R-:W-:Y:S02]  /*2b40*/  VIADD R73, R36, 0xffffffaa ;  /* 0xffffffaa24497836 */ /* 0x000fe40000000000 */
        /* <DEDUP_REMOVED lines=8> */
[----:B------:R-:W-:Y:S01]  /*2bd0*/  VIADD R38, R36, 0x11 ;  /* 0x0000001124267836 */ /* 0x000fe20000000000 */
[----:B------:R-:W-:Y:S01]  /*2be0*/  LOP3.LUT R58, R76, R58, R75, 0x96, !PT ;  /* 0x0000003a4c3a7212 */ /* 0x000fe200078e964b */
[----:B------:R-:W-:Y:S02]  /*2bf0*/  VIADD R75, R36, 0x10 ;  /* 0x00000010244b7836 */ /* 0x000fe40000000000 */
[----:B------:R-:W-:Y:S01]  /*2c00*/  VIADD R76, R33, 0x10 ;  /* 0x00000010214c7836 */ /* 0x000fe20000000000 */
[----:B------:R-:W-:Y:S01]  /*2c10*/  LOP3.LUT R42, R38, R42, R71, 0x96, !PT ;  /* 0x0000002a262a7212 */ /* 0x000fe200078e9647 */
[----:B------:R-:W-:-:S02]  /*2c20*/  VIADD R70, R59, 0x33 ;  /* 0x000000333b467836 */ /* 0x000fc40000000000 */
        /* <DEDUP_REMOVED lines=11> */
[C---:B------:R-:W-:Y:S01]  /*2ce0*/  VIADD R73, R59.reuse, 0xffffffbb ;  /* 0xffffffbb3b497836 */ /* 0x040fe20000000000 */
[----:B------:R-:W-:Y:S01]  /*2cf0*/  IADD3 R38, PT, PT, R48, 0x38, RZ ;  /* 0x0000003830267810 */ /* 0x000fe20007ffe0ff */
[----:B------:R-:W-:Y:S01]  /*2d00*/  VIADD R74, R36, 0xffffffbb ;  /* 0xffffffbb244a7836 */ /* 0x000fe20000000000 */
[----:B------:R-:W-:Y:S01]  /*2d10*/  LOP3.LUT R65, R72, R65, R70, 0x96, !PT ;  /* 0x0000004148417212 */ /* 0x000fe200078e9646 */
[C---:B------:R-:W-:Y:S01]  /*2d20*/  VIADD R76, R59.reuse, 0xffffffdd ;  /* 0xffffffdd3b4c7836 */ /* 0x040fe20000000000 */
[----:B------:R-:W-:Y:S01]  /*2d30*/  LOP3.LUT R38, R38, R15, RZ, 0x3c, !PT ;  /* 0x0000000f26267212 */ /* 0x000fe200078e3cff */
[----:B------:R-:W-:Y:S01]  /*2d40*/  VIADD R75, R36, 0xffffffdd ;  /* 0xffffffdd244b7836 */ /* 0x000fe20000000000 */
[----:B------:R-:W-:Y:S01]  /*2d50*/  LOP3.LUT R66, R74, R66, R73, 0x96, !PT ;  /* 0x000000424a427212 */ /* 0x000fe200078e9649 */
[----:B------:R-:W-:-:S02]  /*2d60*/  VIADD R73, R59, 0x21 ;  /* 0x000000213b497836 */ /* 0x000fc40000000000 */
[C---:B------:R-:W-:Y:S01]  /*2d70*/  VIADD R72, R36.reuse, 0x21 ;  /* 0x0000002124487836 */ /* 0x040fe20000000000 */
        /* <DEDUP_REMOVED lines=16> */
[C---:B------:R-:W-:Y:S01]  /*2e80*/  VIADD R75, R18.reuse, 0x66 ;  /* 0x00000066124b7836 */ /* 0x040fe20000000000 */
[----:B------:R-:W-:Y:S01]  /*2e90*/  IADD3 R71, PT, PT, R18, -0x56, RZ ;  /* 0xffffffaa12477810 */ /* 0x000fe20007ffe0ff */
[C---:B------:R-:W-:Y:S01]  /*2ea0*/  VIADD R76, R38.reuse, 0x66 ;  /* 0x00000066264c7836 */ /* 0x040fe20000000000 */
[----:B------:R-:W-:Y:S01]  /*2eb0*/  LOP3.LUT R70, R77, R5, R70, 0x96, !PT ;  /* 0x000000054d467212 */ /* 0x000fe200078e9646 */
[----:B------:R-:W-:-:S02]  /*2ec0*/  VIADD R56, R38, 0xffffffaa ;  /* 0xffffffaa26387836 */ /* 0x000fc40000000000 */
[----:B------:R-:W-:Y:S01]  /*2ed0*/  VIADD R72, R18, 0xffffffcc ;  /* 0xffffffcc12487836 */ /* 0x000fe20000000000 */
[----:B------:R-:W-:Y:S01]  /*2ee0*/  LOP3.LUT R76, R76, R52, R75, 0x96, !PT ;  /* 0x000000344c4c7212 */ /* 0x000fe200078e964b */
        /* <DEDUP_REMOVED lines=12> */
[C---:B------:R-:W-:Y:S02]  /*2fb0*/  VIADD R52, R18.reuse, 0x11 ;  /* 0x0000001112347836 */ /* 0x040fe40000000000 */
[----:B------:R-:W-:Y:S01]  /*2fc0*/  VIADD R75, R33, 0x55 ;  /* 0x00000055214b7836 */ /* 0x000fe20000000000 */
[----:B------:R-:W-:Y:S01]  /*2fd0*/  LOP3.LUT R73, R77, R40, R73, 0x96, !PT ;  /* 0x000000284d497212 */ /* 0x000fe200078e9649 */
[----:B------:R-:W-:Y:S01]  /*2fe0*/  VIADD R63, R18, 0x55 ;  /* 0x00000055123f7836 */ /* 0x000fe20000000000 */
[----:B------:R-:W-:Y:S01]  /*2ff0*/  LOP3.LUT R42, R52, R42, R5, 0x96, !PT ;  /* 0x0000002a342a7212 */ /* 0x000fe200078e9605 */
[----:B------:R-:W-:-:S02]  /*3000*/  VIADD R54, R33, 0x33 ;  /* 0x0000003321367836 */ /* 0x000fc40000000000 */
[C---:B------:R-:W-:Y:S01]  /*3010*/  VIADD R58, R18.reuse, 0x33 ;  /* 0x00000033123a7836 */ /* 0x040fe20000000000 */
[----:B------:R-:W-:Y:S01]  /*3020*/  LOP3.LUT R75, R63, R68, R75, 0x96, !PT ;  /* 0x000000443f4b7212 */ /* 0x000fe200078e964b */
[C---:B------:R-:W-:Y:S02]  /*3030*/  VIADD R5, R33.reuse, 0x77 ;  /* 0x0000007721057836 */ /* 0x040fe40000000000 */
[----:B------:R-:W-:Y:S01]  /*3040*/  VIADD R40, R18, 0x77 ;  /* 0x0000007712287836 */ /* 0x000fe20000000000 */
[----:B------:R-:W-:Y:S01]  /*3050*/  LOP3.LUT R69, R58, R69, R54, 0x96, !PT ;  /* 0x000000453a457212 */ /* 0x000fe200078e9636 */
[C---:B------:R-:W-:Y:S01]  /*3060*/  VIADD R68, R33.reuse, 0xffffffdd ;  /* 0xffffffdd21447836 */ /* 0x040fe20000000000 */
[C---:B------:R-:W-:Y:S01]  /*3070*/  IADD3 R54, PT, PT, R18.reuse, -0x67, RZ ;  /* 0xffffff9912367810 */ /* 0x040fe20007ffe0ff */
[----:B------:R-:W-:Y:S01]  /*3080*/  VIADD R77, R18, 0xffffffdd ;  /* 0xffffffdd124d7836 */ /* 0x000fe20000000000 */
[----:B------:R-:W-:Y:S01]  /*3090*/  LOP3.LUT R40, R40, R64, R5, 0x96, !PT ;  /* 0x0000004028287212 */ /* 0x000fe200078e9605 */
[----:B------:R-:W-:-:S02]  /*30a0*/  VIADD R52, R33, 0xffffff99 ;  /* 0xffffff9921347836 */ /* 0x000fc40000000000 */
[----:B------:R-:W-:Y:S01]  /*30b0*/  VIADD R63, R33, 0xffffffbb ;  /* 0xffffffbb213f7836 */ /* 0x000fe20000000000 */
[----:B------:R-:W-:Y:S01]  /*30c0*/  LOP3.LUT R67, R77, R67, R68, 0x96, !PT ;  /* 0x000000434d437212 */ /* 0x000fe200078e9644 */
[----:B------:R-:W-:Y:S01]  /*30d0*/  VIADD R58, R18, 0xffffffbb ;  /* 0xffffffbb123a7836 */ /* 0x000fe20000000000 */
[----:B------:R-:W-:Y:S01]  /*30e0*/  LOP3.LUT R65, R54, R65, R52, 0x96, !PT ;  /* 0x0000004136417212 */ /* 0x000fe200078e9634 */
[C---:B------:R-:W-:Y:S02]  /*30f0*/  VIADD R5, R33.reuse, 0xffffffff ;  /* 0xffffffff21057836 */ /* 0x040fe40000000000 */
        /* <DEDUP_REMOVED lines=15> */
[----:B------:R-:W-:Y:S01]  /*31f0*/  IADD3 R79, PT, PT, R35, 0x66, RZ ;  /* 0x00000066234f7810 */ /* 0x000fe20007ffe0ff */
        /* <DEDUP_REMOVED lines=19> */
[C---:B------:R-:W-:Y:S02]  /*3330*/  VIADD R72, R35.reuse, 0x33 ;  /* 0x0000003323487836 */ /* 0x040fe40000000000 */
[----:B------:R-:W-:Y:S01]  /*3340*/  VIADD R71, R38, 0x11 ;  /* 0x0000001126477836 */ /* 0x000fe20000000000 */
[----:B------:R-:W-:Y:S01]  /*3350*/  LOP3.LUT R60, R74, R73, R70, 0x96, !PT ;  /* 0x000000494a3c7212 */ /* 0x000fe200078e9646 */
[----:B------:R-:W-:Y:S01]  /*3360*/  VIADD R70, R38, 0x33 ;  /* 0x0000003326467836 */ /* 0x000fe20000000000 */
[C---:B------:R-:W-:Y:S01]  /*3370*/  IADD3 R73, PT, PT, R35.reuse, 0x55, RZ ;  /* 0x0000005523497810 */ /* 0x040fe20007ffe0ff */
[----:B------:R-:W-:-:S02]  /*3380*/  VIADD R64, R35, 0x11 ;  /* 0x0000001123407836 */ /* 0x000fc40000000000 */
[----:B------:R-:W-:Y:S01]  /*3390*/  VIADD R77, R38, 0x77 ;  /* 0x00000077264d7836 */ /* 0x000fe20000000000 */
[----:B------:R-:W-:Y:S01]  /*33a0*/  LOP3.LUT R69, R72, R69, R70, 0x96, !PT ;  /* 0x0000004548457212 */ /* 0x000fe200078e9646 */
[C---:B------:R-:W-:Y:S01]  /*33b0*/  VIADD R76, R35.reuse, 0x77 ;  /* 0x00000077234c7836 */ /* 0x040fe20000000000 */
[----:B------:R-:W-:Y:S01]  /*33c0*/  LOP3.LUT R64, R64, R42, R71, 0x96, !PT ;  /* 0x0000002a40407212 */ /* 0x000fe200078e9647 */
[----:B------:R-:W-:Y:S02]  /*33d0*/  VIADD R74, R38, 0x55 ;  /* 0x00000055264a7836 */ /* 0x000fe40000000000 */
[----:B------:R-:W-:Y:S01]  /*33e0*/  VIADD R42, R35, 0xffffff99 ;  /* 0xffffff99232a7836 */ /* 0x000fe20000000000 */
[----:B------:R-:W-:Y:S01]  /*33f0*/  LOP3.LUT R70, R76, R40, R77, 0x96, !PT ;  /* 0x000000284c467212 */ /* 0x000fe200078e964d */
[C---:B------:R-:W-:Y:S01]  /*3400*/  VIADD R40, R38.reuse, 0xffffff99 ;  /* 0xffffff9926287836 */ /* 0x040fe20000000000 */
        /* <DEDUP_REMOVED lines=13> */
[C---:B------:R-:W-:Y:S01]  /*34e0*/  VIADD R72, R35.reuse, 0x21 ;  /* 0x0000002123487836 */ /* 0x040fe20000000000 */
[----:B------:R-:W-:Y:S01]  /*34f0*/  LOP3.LUT R40, R40, R11, RZ, 0x3c, !PT ;  /* 0x0000000b28287212 */ /* 0x000fe200078e3cff */
[C---:B------:R-:W-:Y:S01]  /*3500*/  VIADD R73, R35.reuse, 0x32 ;  /* 0x0000003223497836 */ /* 0x040fe20000000000 */
[----:B------:R-:W-:Y:S01]  /*3510*/  IADD3 R76, PT, PT, R35, 0x43, RZ ;  /* 0x00000043234c7810 */ /* 0x000fe20007ffe0ff */
[----:B------:R-:W-:Y:S01]  /*3520*/  VIADD R74, R37, 0x32 ;  /* 0x00000032254a7836 */ /* 0x000fe20000000000 */
[----:B------:R-:W-:Y:S01]  /*3530*/  LOP3.LUT R5, R72, R5, R42, 0x96, !PT ;  /* 0x0000000548057212 */ /* 0x000fe200078e962a */
[----:B------:R-:W-:Y:S02]  /*3540*/  VIADD R75, R38, 0x43 ;  /* 0x00000043264b7836 */ /* 0x000fe40000000000 */
[----:B------:R-:W-:Y:S01]  /*3550*/  VIADD R72, R40, 0x22 ;  /* 0x0000002228487836 */ /* 0x000fe20000000000 */
[----:B------:R-:W-:Y:S01]  /*3560*/  LOP3.LUT R52, R74, R52, R73, 0x96, !PT ;  /* 0x000000344a347212 */ /* 0x000fe200078e9649 */
        /* <DEDUP_REMOVED lines=45> */
[C---:B------:R-:W-:Y:S01]  /*3840*/  VIADD R78, R20.reuse, 0xffffffff ;  /* 0xffffffff144e7836 */ /* 0x040fe20000000000 */
[----:B------:R-:W-:Y:S01]  /*3850*/  LOP3.LUT R77, R77, R65, R54, 0x96, !PT ;  /* 0x000000414d4d7212 */ /* 0x000fe200078e9636 */
[----:B------:R-:W-:Y:S01]  /*3860*/  VIADD R71, R39, 0x22 ;  /* 0x0000002227477836 */ /* 0x000fe20000000000 */
[----:B------:R-:W-:Y:S01]  /*3870*/  IADD3 R54, PT, PT, R37, 0x21, RZ ;  /* 0x0000002125367810 */ /* 0x000fe20007ffe0ff */
[----:B------:R-:W-:Y:S01]  /*3880*/  VIADD R67, R20, 0x32 ;  /* 0x0000003214437836 */ /* 0x000fe20000000000 */
[----:B------:R-:W-:Y:S01]  /*3890*/  LOP3.LUT R75, R78, R68, R75, 0x96, !PT ;  /* 0x000000444e4b7212 */ /* 0x000fe200078e964b */
[----:B------:R-:W-:-:S02]  /*38a0*/  VIADD R66, R40, 0x32 ;  /* 0x0000003228427836 */ /* 0x000fc40000000000 */
[----:B------:R-:W-:Y:S02]  /*38b0*/  VIADD R62, R41, 0x22 ;  /* 0x00000022293e7836 */ /* 0x000fe40000000000 */
[----:B------:R-:W-:Y:S01]  /*38c0*/  VIADD R65, R20, 0x21 ;  /* 0x0000002114417836 */ /* 0x000fe20000000000 */
[----:B------:R-:W-:Y:S01]  /*38d0*/  LOP3.LUT R52, R66, R52, R67, 0x96, !PT ;  /* 0x0000003442347212 */ /* 0x000fe200078e9643 */
        /* <DEDUP_REMOVED lines=38> */
[C---:B------:R-:W-:Y:S01]  /*3b40*/  VIADD R78, R39.reuse, 0xffffff99 ;  /* 0xffffff99274e7836 */ /* 0x040fe20000000000 */
[----:B------:R-:W-:Y:S01]  /*3b50*/  LOP3.LUT R69, R72, R70, R73, 0x96, !PT ;  /* 0x0000004648457212 */ /* 0x000fe200078e9649 */
[----:B------:R-:W-:Y:S01]  /*3b60*/  VIADD R73, R40, 0xffffffbb ;  /* 0xffffffbb28497836 */ /* 0x000fe20000000000 */
[C---:B------:R-:W-:Y:S01]  /*3b70*/  IADD3 R72, PT, PT, R39.reuse, -0x23, RZ ;  /* 0xffffffdd27487810 */ /* 0x040fe20007ffe0ff */
[----:B------:R-:W-:Y:S01]  /*3b80*/  VIADD R64, R39, 0xffffffbb ;  /* 0xffffffbb27407836 */ /* 0x000fe20000000000 */
[----:B------:R-:W-:Y:S01]  /*3b90*/  LOP3.LUT R70, R78, R77, R74, 0x96, !PT ;  /* 0x0000004d4e467212 */ /* 0x000fe200078e964a */
[----:B------:R-:W-:-:S02]  /*3ba0*/  VIADD R42, R48, 0x70 ;  /* 0x00000070302a7836 */ /* 0x000fc40000000000 */
[----:B------:R-:W-:Y:S01]  /*3bb0*/  VIADD R77, R40, 0xffffffdd ;  /* 0xffffffdd284d7836 */ /* 0x000fe20000000000 */
[----:B------:R-:W-:Y:S01]  /*3bc0*/  LOP3.LUT R56, R64, R56, R73, 0x96, !PT ;  /* 0x0000003840387212 */ /* 0x000fe200078e9649 */
[----:B------:R-:W-:Y:S01]  /*3bd0*/  VIADD R74, R40, 0xffffffff ;  /* 0xffffffff284a7836 */ /* 0x000fe20000000000 */
[----:B------:R-:W-:Y:S01]  /*3be0*/  LOP3.LUT R42, R42, R19, RZ, 0x3c, !PT ;  /* 0x000000132a2a7212 */ /* 0x000fe200078e3cff */
[C---:B------:R-:W-:Y:S01]  /*3bf0*/  VIADD R76, R39.reuse, 0xffffffff ;  /* 0xffffffff274c7836 */ /* 0x040fe20000000000 */
[----:B------:R-:W-:Y:S01]  /*3c00*/  LOP3.LUT R64, R72, R60, R77, 0x96, !PT ;  /* 0x0000003c48407212 */ /* 0x000fe200078e964d */
[C---:B------:R-:W-:Y:S02]  /*3c10*/  VIADD R72, R39.reuse, 0x21 ;  /* 0x0000002127487836 */ /* 0x040fe40000000000 */
        /* <DEDUP_REMOVED lines=9> */
[C---:B------:R-:W-:Y:S01]  /*3cb0*/  IADD3 R76, PT, PT, R42.reuse, -0x78, RZ ;  /* 0xffffff882a4c7810 */ /* 0x040fe20007ffe0ff */
[----:B------:R-:W-:Y:S02]  /*3cc0*/  VIADD R73, R42, 0x22 ;  /* 0x000000222a497836 */ /* 0x000fe40000000000 */
[----:B------:R-:W-:Y:S01]  /*3cd0*/  VIADD R75, R22, 0x66 ;  /* 0x00000066164b7836 */ /* 0x000fe20000000000 */
[----:B------:R-:W-:Y:S01]  /*3ce0*/  LOP3.LUT R52, R78, R50, R79, 0x96, !PT ;  /* 0x000000324e347212 */ /* 0x000fe200078e964f */
[----:B------:R-:W-:Y:S01]  /*3cf0*/  VIADD R50, R22, 0x44 ;  /* 0x0000004416327836 */ /* 0x000fe20000000000 */
[----:B------:R-:W-:Y:S01]  /*3d00*/  LOP3.LUT R71, R73, R71, R74, 0x96, !PT ;  /* 0x0000004749477212 */ /* 0x000fe200078e964a */
[----:B------:R-:W-:-:S02]  /*3d10*/  VIADD R73, R42, 0x44 ;  /* 0x000000442a497836 */ /* 0x000fc40000000000 */
[----:B------:R-:W-:Y:S02]  /*3d20*/  VIADD R74, R42, 0x66 ;  /* 0x000000662a4a7836 */ /* 0x000fe40000000000 */
[C---:B------:R-:W-:Y:S01]  /*3d30*/  VIADD R77, R22.reuse, 0xffffff88 ;  /* 0xffffff88164d7836 */ /* 0x040fe20000000000 */
        /* <DEDUP_REMOVED lines=122> */
[C---:B------:R-:W-:Y:S01]  /*44e0*/  IADD3 R65, PT, PT, R44.reuse, -0x12, RZ ;  /* 0xffffffee2c417810 */ /* 0x040fe20007ffe0ff */
[----:B------:R-:W-:Y:S01]  /*44f0*/  VIADD R80, R44, 0xffffffcc ;  /* 0xffffffcc2c507836 */ /* 0x000fe20000000000 */
[----:B------:R-:W-:Y:S01]  /*4500*/  LOP3.LUT R77, R75, R58, R77, 0x96, !PT ;  /* 0x0000003a4b4d7212 */ /* 0x000fe200078e964d */
[----:B------:R-:W-:-:S02]  /*4510*/  VIADD R75, R24, 0x10 ;  /* 0x00000010184b7836 */ /* 0x000fc40000000000 */
[C---:B------:R-:W-:Y:S01]  /*4520*/  VIADD R73, R45.reuse, 0x33 ;  /* 0x000000332d497836 */ /* 0x040fe20000000000 */
[----:B------:R-:W-:Y:S01]  /*4530*/  LOP3.LUT R69, R80, R69, R76, 0x96, !PT ;  /* 0x0000004550457212 */ /* 0x000fe200078e964c */
[----:B------:R-:W-:Y:S02]  /*4540*/  VIADD R80, R44, 0x10 ;  /* 0x000000102c507836 */ /* 0x000fe40000000000 */
        /* <DEDUP_REMOVED lines=8> */
[C---:B------:R-:W-:Y:S01]  /*45d0*/  VIADD R56, R24.reuse, 0x77 ;  /* 0x0000007718387836 */ /* 0x040fe20000000000 */
        /* <DEDUP_REMOVED lines=11> */
[----:B------:R-:W-:Y:S01]  /*4690*/  IADD3 R5, PT, PT, R24, -0x23, RZ ;  /* 0xffffffdd18057810 */ /* 0x000fe20007ffe0ff */
[----:B------:R-:W-:Y:S01]  /*46a0*/  VIADD R63, R45, 0xffffffff ;  /* 0xffffffff2d3f7836 */ /* 0x000fe20000000000 */
[----:B------:R-:W-:Y:S01]  /*46b0*/  LOP3.LUT R74, R74, R62, R81, 0x96, !PT ;  /* 0x0000003e4a4a7212 */ /* 0x000fe200078e9651 */
        /* <DEDUP_REMOVED lines=33> */
[----:B------:R-:W-:Y:S01]  /*48d0*/  VIADD R65, R47, 0x10 ;  /* 0x000000102f417836 */ /* 0x000fe20000000000 */
[----:B------:R-:W-:Y:S01]  /*48e0*/  LOP3.LUT R52, R52, R70, R71, 0x96, !PT ;  /* 0x0000004634347212 */ /* 0x000fe200078e9647 */
[----:B------:R-:W-:Y:S02]  /*48f0*/  VIADD R80, R49, 0x10 ;  /* 0x0000001031507836 */ /* 0x000fe40000000000 */
[----:B------:R-:W-:-:S02]  /*4900*/  VIADD R71, R44, 0x11 ;  /* 0x000000112c477836 */ /* 0x000fc40000000000 */
[----:B------:R-:W-:Y:S01]  /*4910*/  VIADD R70, R44, 0x33 ;  /* 0x000000332c467836 */ /* 0x000fe20000000000 */
[----:B------:R-:W-:Y:S01]  /*4920*/  LOP3.LUT R65, R80, R46, R65, 0x96, !PT ;  /* 0x0000002e50417212 */ /* 0x000fe200078e9641 */
[----:B------:R-:W-:Y:S01]  /*4930*/  VIADD R77, R47, 0x33 ;  /* 0x000000332f4d7836 */ /* 0x000fe20000000000 */
[----:B------:R-:W-:Y:S01]  /*4940*/  LOP3.LUT R71, R69, R76, R71, 0x96, !PT ;  /* 0x0000004c45477212 */ /* 0x000fe200078e9647 */
[C---:B------:R-:W-:Y:S01]  /*4950*/  VIADD R79, R44.reuse, 0x55 ;  /* 0x000000552c4f7836 */ /* 0x040fe20000000000 */
[C---:B------:R-:W-:Y:S01]  /*4960*/  IADD3 R69, PT, PT, R47.reuse, 0x77, RZ ;  /* 0x000000772f457810 */ /* 0x040fe20007ffe0ff */
[----:B------:R-:W-:Y:S01]  /*4970*/  VIADD R78, R47, 0x55 ;  /* 0x000000552f4e7836 */ /* 0x000fe20000000000 */
[----:B------:R-:W-:Y:S01]  /*4980*/  LOP3.LUT R73, R77, R73, R70, 0x96, !PT ;  /* 0x000000494d497212 */ /* 0x000fe200078e9646 */
        /* <DEDUP_REMOVED lines=19> */
[----:B------:R-:W-:Y:S02]  /*4ac0*/  VIADD R79, R47, 0x32 ;  /* 0x000000322f4f7836 */ /* 0x000fe40000000000 */
[----:B------:R-:W-:Y:S01]  /*4ad0*/  VIADD R78, R49, 0x32 ;  /* 0x00000032314e7836 */ /* 0x000fe20000000000 */
[----:B------:R-:W-:Y:S01]  /*4ae0*/  LOP3.LUT R66, R74, R66, R75, 0x96, !PT ;  /* 0x000000424a427212 */ /* 0x000fe200078e964b */
[----:B------:R-:W-:Y:S01]  /*4af0*/  VIADD R76, R46, 0x44 ;  /* 0x000000442e4c7836 */ /* 0x000fe20000000000 */
[C---:B------:R-:W-:Y:S01]  /*4b00*/  IADD3 R75, PT, PT, R26.reuse, 0x44, RZ ;  /* 0x000000441a4b7810 */ /* 0x040fe20007ffe0ff */
        /* <DEDUP_REMOVED lines=17> */
[----:B------:R-:W-:Y:S01]  /*4c20*/  IADD3 R58, PT, PT, R49, 0x11, RZ ;  /* 0x00000011313a7810 */ /* 0x000fe20007ffe0ff */
        /* <DEDUP_REMOVED lines=22> */
[C---:B------:R-:W-:Y:S01]  /*4d90*/  VIADD R76, R49.reuse, 0xffffffdd ;  /* 0xffffffdd314c7836 */ /* 0x040fe20000000000 */
[C---:B------:R-:W-:Y:S01]  /*4da0*/  IADD3 R58, PT, PT, R49.reuse, 0x21, RZ ;  /* 0x00000021313a7810 */ /* 0x040fe20007ffe0ff */
        /* <DEDUP_REMOVED lines=79> */
[C---:B------:R-:W-:Y:S01]  /*52a0*/  IADD3 R58, PT, PT, R48.reuse, 0x44, RZ ;  /* 0x00000044303a7810 */ /* 0x040fe20007ffe0ff */
        /* <DEDUP_REMOVED lines=24> */
[C---:B------:R-:W-:Y:S01]  /*5430*/  VIADD R81, R53.reuse, 0x55 ;  /* 0x0000005535517836 */ /* 0x040fe20000000000 */
[----:B------:R-:W-:Y:S01]  /*5440*/  LOP3.LUT R68, R50, R68, R77, 0x96, !PT ;  /* 0x0000004432447212 */ /* 0x000fe200078e964d */
        /* <DEDUP_REMOVED lines=45> */
[----:B------:R-:W-:Y:S01]  /*5720*/  IADD3 R76, PT, PT, R57, -0x12, RZ ;  /* 0xffffffee394c7810 */ /* 0x000fe20007ffe0ff */
[----:B------:R-:W-:-:S02]  /*5730*/  VIADD R79, R48, 0x11 ;  /* 0x00000011304f7836 */ /* 0x000fc40000000000 */
        /* <DEDUP_REMOVED lines=49> */
[----:B------:R-:W-:Y:S01]  /*5a50*/  IADD3 R79, PT, PT, R32, 0x77, RZ ;  /* 0x00000077204f7810 */ /* 0x000fe20007ffe0ff */
[----:B------:R-:W-:Y:S01]  /*5a60*/  VIADD R71, R71, 0xd ;  /* 0x0000000d47477836 */ /* 0x000fe20000000000 */
[----:B------:R-:W-:Y:S01]  /*5a70*/  LOP3.LUT R72, R72, R74, R69, 0x96, !PT ;  /* 0x0000004a48487212 */ /* 0x000fe200078e9645 */
[----:B------:R-:W-:Y:S01]  /*5a80*/  VIADD R74, R32, 0xffffff99 ;  /* 0xffffff99204a7836 */ /* 0x000fe20000000000 */
[----:B------:R-:W-:-:S02]  /*5a90*/  LOP3.LUT R67, R35, R67, R38, 0x96, !PT ;  /* 0x0000004323437212 */ /* 0x000fc400078e9626 */
[----:B------:R-:W-:Y:S01]  /*5aa0*/  LOP3.LUT R69, R79, R75, R80, 0x96, !PT ;  /* 0x0000004b4f457212 */ /* 0x000fe200078e9650 */
[C---:B------:R-:W-:Y:S01]  /*5ab0*/  VIADD R75, R57.reuse, 0xffffff99 ;  /* 0xffffff99394b7836 */ /* 0x040fe20000000000 */
[----:B------:R-:W-:Y:S01]  /*5ac0*/  LOP3.LUT R67, R20, R67, R37, 0x96, !PT ;  /* 0x0000004314437212 */ /* 0x000fe200078e9625 */
[C---:B------:R-:W-:Y:S01]  /*5ad0*/  VIADD R79, R57.reuse, 0xffffffdd ;  /* 0xffffffdd394f7836 */ /* 0x040fe20000000000 */
[----:B------:R-:W-:Y:S01]  /*5ae0*/  LOP3.LUT R70, R70, R76, R77, 0x96, !PT ;  /* 0x0000004c46467212 */ /* 0x000fe200078e964d */
[----:B------:R-:W-:Y:S01]  /*5af0*/  VIADD R76, R57, 0xffffffbb ;  /* 0xffffffbb394c7836 */ /* 0x000fe20000000000 */
[----:B------:R-:W-:Y:S01]  /*5b00*/  LOP3.LUT R68, R74, R68, R75, 0x96, !PT ;  /* 0x000000444a447212 */ /* 0x000fe200078e964b */
[C---:B------:R-:W-:Y:S01]  /*5b10*/  VIADD R77, R32.reuse, 0xffffffbb ;  /* 0xffffffbb204d7836 */ /* 0x040fe20000000000 */
[----:B------:R-:W-:Y:S01]  /*5b20*/  LOP3.LUT R74, R39, R67, R40, 0x96, !PT ;  /* 0x00000043274a7212 */ /* 0x000fe200078e9628 */
[C---:B------:R-:W-:Y:S02]  /*5b30*/  VIADD R75, R32.reuse, 0xffffffff ;  /* 0xffffffff204b7836 */ /* 0x040fe40000000000 */
        /* <DEDUP_REMOVED lines=18> */
[----:B------:R-:W-:Y:S01]  /*5c60*/  VIADD R77, R32, 0xffffffcc ;  /* 0xffffffcc204d7836 */ /* 0x000fe20000000000 */
[----:B------:R-:W-:Y:S01]  /*5c70*/  LOP3.LUT R64, R64, R75, RZ, 0x3c, !PT ;  /* 0x0000004b40407212 */ /* 0x000fe200078e3cff */
[C---:B------:R-:W-:Y:S01]  /*5c80*/  VIADD R75, R32.reuse, 0xffffffaa ;  /* 0xffffffaa204b7836 */ /* 0x040fe20000000000 */
[----:B------:R-:W-:Y:S01]  /*5c90*/  LOP3.LUT R74, R51, R74, R46, 0x96, !PT ;  /* 0x0000004a334a7212 */ /* 0x000fe200078e962e */
[----:B------:R-:W-:Y:S01]  /*5ca0*/  VIADD R79, R32, 0x43 ;  /* 0x00000043204f7836 */ /* 0x000fe20000000000 */
[----:B------:R-:W-:Y:S01]  /*5cb0*/  LOP3.LUT R50, R50, R73, RZ, 0x3c, !PT ;  /* 0x0000004932327212 */ /* 0x000fe200078e3cff */
[----:B------:R-:W-:Y:S01]  /*5cc0*/  VIADD R67, R67, 0xffffff8f ;  /* 0xffffff8f43437836 */ /* 0x000fe20000000000 */
[----:B------:R-:W-:Y:S01]  /*5cd0*/  IADD3 R73, PT, PT, R32, -0x78, RZ ;  /* 0xffffff8820497810 */ /* 0x000fe20007ffe0ff */
[----:B------:R-:W-:Y:S01]  /*5ce0*/  VIADD R81, R52, 0xffffffa9 ;  /* 0xffffffa934517836 */ /* 0x000fe20000000000 */
[----:B------:R-:W-:Y:S01]  /*5cf0*/  LOP3.LUT R74, R28, R74, R53, 0x96, !PT ;  /* 0x0000004a1c4a7212 */ /* 0x000fe200078e9635 */
[----:B------:R-:W-:Y:S01]  /*5d00*/  VIADD R83, R54, 0xffffffc3 ;  /* 0xffffffc336537836 */ /* 0x000fe20000000000 */
        /* <DEDUP_REMOVED lines=17> */
[----:B------:R-:W-:Y:S01]  /*5e20*/  IMAD.MOV.U32 R79, RZ, RZ, RZ ;  /* 0x000000ffff4f7224 */ /* 0x000fe200078e00ff */
[----:B------:R-:W-:Y:S01]  /*5e30*/  LOP3.LUT R63, R32, R73, R57, 0x96, !PT ;  /* 0x00000049203f7212 */ /* 0x000fe200078e9639 */
[----:B------:R-:W-:Y:S01]  /*5e40*/  VIADD R73, R72, 0x27 ;  /* 0x0000002748497836 */ /* 0x000fe20000000000 */
[----:B------:R-:W-:Y:S01]  /*5e50*/  IADD3 R87, PT, PT, R5, -0x9, RZ ;  /* 0xfffffff705577810 */ /* 0x000fe20007ffe0ff */
[----:B------:R-:W-:Y:S01]  /*5e60*/  VIADD R65, R65, 0x4e ;  /* 0x0000004e41417836 */ /* 0x000fe20000000000 */
[----:B------:R-:W-:Y:S01]  /*5e70*/  LOP3.LUT R76, R63, 0xff, RZ, 0xc0, !PT ;  /* 0x000000ff3f4c7812 */ /* 0x000fe200078ec0ff */
[----:B------:R-:W-:-:S02]  /*5e80*/  VIADD R93, R66, 0x68 ;  /* 0x00000068425d7836 */ /* 0x000fc40000000000 */
[----:B------:R-:W-:Y:S02]  /*5e90*/  VIADD R60, R60, 0xffffff82 ;  /* 0xffffff823c3c7836 */ /* 0x000fe40000000000 */
[----:B------:R-:W-:Y:S02]  /*5ea0*/  VIADD R62, R62, 0xffffff9c ;  /* 0xffffff9c3e3e7836 */ /* 0x000fe40000000000 */
[----:B------:R-:W-:Y:S02]  /*5eb0*/  VIADD R74, R74, 0xffffffb6 ;  /* 0xffffffb64a4a7836 */ /* 0x000fe40000000000 */
[----:B------:R-:W-:Y:S02]  /*5ec0*/  VIADD R58, R58, 0xffffffd0 ;  /* 0xffffffd03a3a7836 */ /* 0x000fe40000000000 */
[----:B------:R-:W-:-:S07]  /*5ed0*/  VIADD R78, R78, 0xffffffea ;  /* 0xffffffea4e4e7836 */ /* 0x000fce0000000000 */
.L_x_13:
[----:B------:R-:W-:Y:S01]  /*5ee0*/  IMAD R5, R79, 0x14, R4 ;  /* 0x000000144f057824 */ /* 0x000fe200078e0204 */
[----:B------:R-:W-:Y:S04]  /*5ef0*/  BSSY.RELIABLE B2, `(.L_x_10) ;  /* 0x0000055000027945 */ /* 0x000fe80003800100 */
[----:B------:R-:W0:Y:S02]  /*5f00*/  LDS.U8 R50, [R5] ;  /* 0x0000000005327984 */ /* 0x000e240000000000 */
[----:B0-----:R-:W-:-:S13]  /*5f10*/  ISETP.NE.AND P0, PT, R76, R50, PT ;  /* 0x000000324c00720c */ /* 0x001fda0003f05270 */
[----:B------:R-:W-:Y:S05]  /*5f20*/  @P0 BRA `(.L_x_11) ;  /* 0x0000000400340947 */ /* 0x000fea0003800000 */
[----:B------:R-:W0:Y:S01]  /*5f30*/  LDS.U8 R50, [R5+0x1] ;  /* 0x0000010005327984 */ /* 0x000e220000000000 */
[----:B------:R-:W-:-:S04]  /*5f40*/  LOP3.LUT R52, R71, 0xff, RZ, 0xc0, !PT ;  /* 0x000000ff47347812 */ /* 0x000fc800078ec0ff */
        /* <DEDUP_REMOVED lines=73> */
[----:B------:R-:W-:Y:S05]  /*63e0*/  @!P0 BREAK.RELIABLE B2 ;  /* 0x0000000000028942 */ /* 0x000fea0003800100 */
[----:B------:R-:W-:Y:S05]  /*63f0*/  @!P0 BRA `(.L_x_12) ;  /* 0x0000000000188947 */ /* 0x000fea0003800000 */
.L_x_11:
[----:B------:R-:W-:-:S05]  /*6400*/  VIADD R79, R79, 0x1 ;  /* 0x000000014f4f7836 */ /* 0x000fca0000000000 */
[----:B------:R-:W-:-:S13]  /*6410*/  ISETP.NE.AND P0, PT, R79, R0, PT ;  /* 0x000000004f00720c */ /* 0x000fda0003f05270 */
[----:B------:R-:W-:Y:S05]  /*6420*/  @!P0 BREAK.RELIABLE B2 ;  /* 0x0000000000028942 */ /* 0x000fea0003800100 */
[----:B------:R-:W-:Y:S05]  /*6430*/  @!P0 BRA `(.L_x_9) ;  /* 0x0000000800308947 */ /* 0x000fea0003800000 */
[----:B------:R-:W-:Y:S05]  /*6440*/  BSYNC.RELIABLE B2 ;  /* 0x0000000000027941 */ /* 0x000fea0003800100 */
.L_x_10:
[----:B------:R-:W-:Y:S05]  /*6450*/  BRA `(.L_x_13) ;  /* 0xfffffff800a07947 */ /* 0x000fea000383ffff */
.L_x_12:
[----:B------:R-:W0:Y:S01]  /*6460*/  S2R R79, SR_LANEID ;  /* 0x00000000004f7919 */ /* 0x000e220000000000 */
[----:B------:R-:W-:Y:S01]  /*6470*/  VOTEU.ANY UR5, UPT, PT ;  /* 0x0000000000057886 */ /* 0x000fe200038e0100 */
[----:B------:R-:W1:Y:S01]  /*6480*/  LDC.64 R4, c[0x0][0x388] ;  /* 0x0000e200ff047b82 */ /* 0x000e620000000a00 */
[----:B------:R-:W0:Y:S08]  /*6490*/  FLO.U32 R52, UR5 ;  /* 0x0000000500347d00 */ /* 0x000e3000080e0000 */
[----:B------:R-:W1:Y:S01]  /*64a0*/  POPC R50, UR5 ;  /* 0x0000000500327d09 */ /* 0x000e620008000000 */
[----:B0-----:R-:W-:-:S13]  /*64b0*/  ISETP.EQ.U32.AND P0, PT, R52, R79, PT ;  /* 0x0000004f3400720c */ /* 0x001fda0003f02070 */
[----:B-1----:R-:W2:Y:S01]  /*64c0*/  @P0 ATOMG.E.ADD.STRONG.GPU PT, R5, desc[UR8][R4.64], R50 ;  /* 0x80000032040509a8 */ /* 0x002ea200081ef108 */
[----:B------:R-:W0:Y:S02]  /*64d0*/  S2R R54, SR_LTMASK ;  /* 0x0000000000367919 */ /* 0x000e240000003900 */
[----:B0-----:R-:W-:-:S06]  /*64e0*/  LOP3.LUT R54, R54, UR5, RZ, 0xc0, !PT ;  /* 0x0000000536367c12 */ /* 0x001fcc000f8ec0ff */
[----:B------:R-:W0:Y:S01]  /*64f0*/  POPC R54, R54 ;  /* 0x0000003600367309 */ /* 0x000e220000000000 */
[----:B--2---:R-:W0:Y:S02]  /*6500*/  SHFL.IDX PT, R79, R5, R52, 0x1f ;  /* 0x00001f34054f7589 */ /* 0x004e2400000e0000 */
[----:B0-----:R-:W-:-:S05]  /*6510*/  IMAD.IADD R79, R79, 0x1, R54 ;  /* 0x000000014f4f7824 */ /* 0x001fca00078e0236 */
[----:B------:R-:W-:-:S13]  /*6520*/  ISETP.GT.AND P0, PT, R79, 0x63, PT ;  /* 0x000000634f00780c */ /* 0x000fda0003f04270 */
[----:B------:R-:W-:Y:S05]  /*6530*/  @P0 BRA `(.L_x_9) ;  /* 0x0000000400f00947 */ /* 0x000fea0003800000 */
[----:B------:R-:W0:Y:S01]  /*6540*/  LDC.64 R4, c[0x0][0x380] ;  /* 0x0000e000ff047b82 */ /* 0x000e220000000a00 */
[----:B------:R-:W1:Y:S01]  /*6550*/  LDCU.64 UR6, c[0x0][0x398] ;  /* 0x00007300ff0677ac */ /* 0x000e620008000a00 */
[----:B------:R-:W-:Y:S02]  /*6560*/  PRMT R16, R16, 0x7604, RZ ;  /* 0x0000760410107816 */ /* 0x000fe400000000ff */
[--C-:B------:R-:W-:Y:S02]  /*6570*/  SHF.R.U32.HI R50, RZ, 0x10, R25.reuse ;  /* 0x00000010ff327819 */ /* 0x100fe40000011619 */
[----:B------:R-:W-:Y:S02]  /*6580*/  SHF.R.U32.HI R52, RZ, 0x8, R25 ;  /* 0x00000008ff347819 */ /* 0x000fe40000011619 */
[----:B------:R-:W-:Y:S02]  /*6590*/  LOP3.LUT R13, R16, 0xffff0000, R13, 0xf8, !PT ;  /* 0xffff0000100d7812 */ /* 0x000fe400078ef80d */
[----:B------:R-:W-:-:S02]  /*65a0*/  SHF.R.U32.HI R54, RZ, 0x18, R15 ;  /* 0x00000018ff367819 */ /* 0x000fc4000001160f */
[----:B------:R-:W-:Y:S01]  /*65b0*/  SHF.R.U32.HI R56, RZ, 0x8, R15 ;  /* 0x00000008ff387819 */ /* 0x000fe2000001160f */
[----:B-1----:R-:W-:-:S04]  /*65c0*/  ULEA UR10, UP0, UR6, UR4, 0x7 ;  /* 0x00000004060a7291 */ /* 0x002fc8000f8038ff */
[----:B------:R-:W-:Y:S01]  /*65d0*/  ULEA.HI.X UR5, UR6, URZ, UR7, 0x7, UP0 ;  /* 0x000000ff06057291 */ /* 0x000fe200080f3c07 */
[----:B0-----:R-:W-:Y:S01]  /*65e0*/  IMAD.WIDE R4, R79, 0x70, R4 ;  /* 0x000000704f047825 */ /* 0x001fe200078e0204 */
[----:B------:R-:W-:Y:S02]  /*65f0*/  LOP3.LUT R79, R16, 0xffff, R14, 0xf8, !PT ;  /* 0x0000ffff104f7812 */ /* 0x000fe400078ef80e */
[----:B------:R-:W-:Y:S02]  /*6600*/  SHF.R.U32.HI R14, RZ, 0x10, R15 ;  /* 0x00000010ff0e7819 */ /* 0x000fe4000001160f */
[----:B------:R-:W-:Y:S01]  /*6610*/  SHF.R.U32.HI R16, RZ, 0x8, R16 ;  /* 0x00000008ff107819 */ /* 0x000fe20000011610 */
[----:B------:R0:W-:Y:S04]  /*6620*/  STG.E.U8 desc[UR8][R4.64+0x3], R27 ;  /* 0x0000031b04007986 */ /* 0x0001e8000c101108 */
[----:B------:R1:W-:Y:S04]  /*6630*/  STG.E.U8 desc[UR8][R4.64+0xa], R14 ;  /* 0x00000a0e04007986 */ /* 0x0003e8000c101108 */
[----:B------:R2:W-:Y:S04]  /*6640*/  STG.E.U8 desc[UR8][R4.64+0x2], R50 ;  /* 0x0000023204007986 */ /* 0x0005e8000c101108 */
[----:B------:R3:W-:Y:S01]  /*6650*/  STG.E.U8 desc[UR8][R4.64+0x1], R52 ;  /* 0x0000013404007986 */ /* 0x0007e2000c101108 */
[----:B0-----:R-:W-:-:S02]  /*6660*/  SHF.R.U32.HI R27, RZ, 0x10, R11 ;  /* 0x00000010ff1b7819 */ /* 0x001fc4000001160b */
[----:B-1----:R-:W-:Y:S01]  /*6670*/  SHF.R.U32.HI R14, RZ, 0x8, R19 ;  /* 0x00000008ff0e7819 */ /* 0x002fe20000011613 */
[----:B------:R0:W-:Y:S01]  /*6680*/  STG.E.U8 desc[UR8][R4.64+0xc], R11 ;  /* 0x00000c0b04007986 */ /* 0x0001e2000c101108 */
[----:B--2---:R-:W-:-:S03]  /*6690*/  SHF.R.U32.HI R50, RZ, 0x18, R11 ;  /* 0x00000018ff327819 */ /* 0x004fc6000001160b */
[----:B------:R1:W-:Y:S01]  /*66a0*/  STG.E.U8 desc[UR8][R4.64], R25 ;  /* 0x0000001904007986 */ /* 0x0003e2000c101108 */
[----:B---3--:R-:W-:-:S03]  /*66b0*/  SHF.R.U32.HI R52, RZ, 0x8, R11 ;  /* 0x00000008ff347819 */ /* 0x008fc6000001160b */
[----:B------:R2:W-:Y:S04]  /*66c0*/  STG.E.U8 desc[UR8][R4.64+0x5], R16 ;  /* 0x0000051004007986 */ /* 0x0005e8000c101108 */
[----:B------:R3:W-:Y:S01]  /*66d0*/  STG.E.U8 desc[UR8][R4.64+0x4], R79 ;  /* 0x0000044f04007986 */ /* 0x0007e2000c101108 */
[----:B0-----:R-:W-:-:S03]  /*66e0*/  SHF.R.U32.HI R11, RZ, 0x10, R17 ;  /* 0x00000010ff0b7819 */ /* 0x001fc60000011611 */
[----:B------:R0:W-:Y:S01]  /*66f0*/  STG.E.U8 desc[UR8][R4.64+0x8], R15 ;  /* 0x0000080f04007986 */ /* 0x0001e2000c101108 */
[----:B-1----:R-:W-:-:S03]  /*6700*/  SHF.R.U32.HI R25, RZ, 0x10, R19 ;  /* 0x00000010ff197819 */ /* 0x002fc60000011613 */
[----:B------:R1:W-:Y:S01]  /*6710*/  STG.E.U8 desc[UR8][R4.64+0x11], R14 ;  /* 0x0000110e04007986 */ /* 0x0003e2000c101108 */
[----:B--2---:R-:W-:Y:S02]  /*6720*/  SHF.R.U32.HI R16, RZ, 0x18, R21 ;  /* 0x00000018ff107819 */ /* 0x004fe40000011615 */
[----:B---3--:R-:W-:Y:S01]  /*6730*/  SHF.R.U32.HI R79, RZ, 0x18, R19 ;  /* 0x00000018ff4f7819 */ /* 0x008fe20000011613 */
[----:B------:R2:W-:Y:S01]  /*6740*/  STG.E.U8 desc[UR8][R4.64+0x1a], R11 ;  /* 0x00001a0b04007986 */ /* 0x0005e2000c101108 */
[----:B0-----:R-:W-:-:S03]  /*6750*/  SHF.R.U32.HI R15, RZ, 0x10, R21 ;  /* 0x00000010ff0f7819 */ /* 0x001fc60000011615 */
[----:B------:R0:W-:Y:S01]  /*6760*/  STG.E.U8 desc[UR8][R4.64+0xf], R50 ;  /* 0x00000f3204007986 */ /* 0x0001e2000c101108 */
[----:B-1----:R-:W-:-:S03]  /*6770*/  SHF.R.U32.HI R14, RZ, 0x8, R23 ;  /* 0x00000008ff0e7819 */ /* 0x002fc60000011617 */
[----:B------:R1:W-:Y:S04]  /*6780*/  STG.E.U8 desc[UR8][R4.64+0xe], R27 ;  /* 0x00000e1b04007986 */ /* 0x0003e8000c101108 */
[----:B------:R3:W-:Y:S01]  /*6790*/  STG.E.U8 desc[UR8][R4.64+0x13], R79 ;  /* 0x0000134f04007986 */ /* 0x0007e2000c101108 */
[--C-:B--2---:R-:W-:Y:S02]  /*67a0*/  SHF.R.U32.HI R11, RZ, 0x18, R13.reuse ;  /* 0x00000018ff0b7819 */ /* 0x104fe4000001160d */
[----:B------:R-:W-:Y:S01]  /*67b0*/  SHF.R.U32.HI R13, RZ, 0x10, R13 ;  /* 0x00000010ff0d7819 */ /* 0x000fe2000001160d */
[----:B------:R2:W-:Y:S01]  /*67c0*/  STG.E.U8 desc[UR8][R4.64+0x12], R25 ;  /* 0x0000121904007986 */ /* 0x0005e2000c101108 */
[----:B0-----:R-:W-:-:S03]  /*67d0*/  SHF.R.U32.HI R50, RZ, 0x18, R17 ;  /* 0x00000018ff327819 */ /* 0x001fc60000011611 */
[----:B------:R0:W-:Y:S01]  /*67e0*/  STG.E.U8 desc[UR8][R4.64+0x10], R19 ;  /* 0x0000101304007986 */ /* 0x0001e2000c101108 */
[----:B-1----:R-:W-:-:S03]  /*67f0*/  SHF.R.U32.HI R27, RZ, 0x8, R21 ;  /* 0x00000008ff1b7819 */ /* 0x002fc60000011615 */
[----:B------:R1:W-:Y:S01]  /*6800*/  STG.E.U8 desc[UR8][R4.64+0x17], R16 ;  /* 0x0000171004007986 */ /* 0x0003e2000c101108 */
[----:B---3--:R-:W-:-:S03]  /*6810*/  SHF.R.U32.HI R79, RZ, 0x18, R23 ;  /* 0x00000018ff4f7819 */ /* 0x008fc60000011617 */
[----:B------:R3:W-:Y:S01]  /*6820*/  STG.E.U8 desc[UR8][R4.64+0x16], R15 ;  /* 0x0000160f04007986 */ /* 0x0007e2000c101108 */
[----:B--2---:R-:W-:-:S03]  /*6830*/  SHF.R.U32.HI R25, RZ, 0x8, R17 ;  /* 0x00000008ff197819 */ /* 0x004fc60000011611 */
[----:B------:R2:W-:Y:S01]  /*6840*/  STG.E.U8 desc[UR8][R4.64+0x1d], R14 ;  /* 0x00001d0e04007986 */ /* 0x0005e2000c101108 */
[----:B0-----:R-:W-:Y:S01]  /*6850*/  SHF.R.U32.HI R19, RZ, 0x10, R23 ;  /* 0x00000010ff137819 */ /* 0x001fe20000011617 */
[----:B-1----:R-:W-:Y:S02]  /*6860*/  IMAD.MOV.U32 R16, RZ, RZ, 0x1 ;  /* 0x00000001ff107424 */ /* 0x002fe400078e00ff */
[----:B------:R-:W-:Y:S01]  /*6870*/  STG.E.U8 desc[UR8][R4.64+0xb], R54 ;  /* 0x00000b3604007986 */ /* 0x000fe2000c101108 */
[----:B---3--:R-:W-:-:S03]  /*6880*/  IMAD.U32 R15, RZ, RZ, UR5 ;  /* 0x00000005ff0f7e24 */ /* 0x008fc6000f8e00ff */
[----:B------:R-:W-:Y:S01]  /*6890*/  STG.E.U8 desc[UR8][R4.64+0x9], R56 ;  /* 0x0000093804007986 */ /* 0x000fe2000c101108 */
[----:B--2---:R-:W-:-:S03]  /*68a0*/  IMAD.U32 R14, RZ, RZ, UR10 ;  /* 0x0000000aff0e7e24 */ /* 0x004fc6000f8e00ff */
[----:B------:R-:W-:Y:S04]  /*68b0*/  STG.E.U8 desc[UR8][R4.64+0xd], R52 ;  /* 0x00000d3404007986 */ /* 0x000fe8000c101108 */
        /* <DEDUP_REMOVED lines=64> */
[----:B------:R0:W-:Y:S04]  /*6cc0*/  STG.E.64 desc[UR8][R4.64+0x60], R14 ;  /* 0x0000600e04007986 */ /* 0x0001e8000c101b08 */
[----:B------:R1:W-:Y:S01]  /*6cd0*/  STG.E.64 desc[UR8][R4.64+0x58], R2 ;  /* 0x0000580204007986 */ /* 0x0003e2000c101b08 */
[----:B0-----:R-:W-:-:S05]  /*6ce0*/  CS2R R14, SR_CLOCKLO ;  /* 0x00000000000e7805 */ /* 0x001fca0000015000 */
[----:B------:R1:W-:Y:S02]  /*6cf0*/  STG.E.64 desc[UR8][R4.64+0x68], R14 ;  /* 0x0000680e04007986 */ /* 0x0003e4000c101b08 */
.L_x_9:
[----:B0-----:R-:W-:Y:S05]  /*6d00*/  BSYNC.RECONVERGENT B0 ;  /* 0x0000000000007941 */ /* 0x001fea0003800200 */
.L_x_6:
[----:B------:R-:W-:Y:S05]  /*6d10*/  WARPSYNC.ALL ;  /* 0x0000000000007948 */ /* 0x000fea0003800000 */
[----:B------:R-:W-:-:S04]  /*6d20*/  UIADD3 UR4, UPT, UPT, UR4, 0x1, URZ ;  /* 0x0000000104047890 */ /* 0x000fc8000fffe0ff */
[----:B------:R-:W-:-:S09]  /*6d30*/  UISETP.NE.AND UP0, UPT, UR4, 0x80, UPT ;  /* 0x000000800400788c */ /* 0x000fd2000bf05270 */
[----:B------:R-:W-:Y:S05]  /*6d40*/  BRA.U UP0, `(.L_x_14) ;  /* 0xffffff9900ec7547 */ /* 0x000fea000b83ffff */
[----:B------:R-:W-:Y:S05]  /*6d50*/  EXIT ;  /* 0x000000000000794d */ /* 0x000fea0003800000 */
.L_x_15:
[----:B------:R-:W-:-:S00]  /*6d60*/  BRA `(.L_x_15) ;  /* 0xfffffffc00fc7947 */ /* 0x000fc0000383ffff */
[----:B------:R-:W-:-:S00]  /*6d70*/  NOP ;  /* 0x0000000000007918 */ /* 0x000fc00000000000 */
        /* <DEDUP_REMOVED lines=8> */
.L_x_16:


//--------------------- .nv.global.init           --------------------------
	.section	.nv.global.init,"aw",@progbits
	.align	4
.nv.global.init:
	.type		mrg32k3aM1SubSeq,@object
	.size		mrg32k3aM1SubSeq,(mrg32k3aM2SubSeq - mrg32k3aM1SubSeq)
mrg32k3aM1SubSeq:
        /*0000*/ 	.byte	0x0b, 0xcc, 0xee, 0x04, 0x73, 0x29, 0x8b, 0x6f, 0xf6, 0x53, 0x03, 0xf6, 0x23, 0xf6, 0xea, 0xda
        /* <DEDUP_REMOVED lines=125> */
	.type		mrg32k3aM2SubSeq,@object
	.size		mrg32k3aM2SubSeq,(mrg32k3aM1 - mrg32k3aM2SubSeq)
mrg32k3aM2SubSeq:
        /* <DEDUP_REMOVED lines=126> */
	.type		mrg32k3aM1,@object
	.size		mrg32k3aM1,(mrg32k3aM1Seq - mrg32k3aM1)
mrg32k3aM1:
        /* <DEDUP_REMOVED lines=144> */
	.type		mrg32k3aM1Seq,@object
	.size		mrg32k3aM1Seq,(mrg32k3aM2 - mrg32k3aM1Seq)
mrg32k3aM1Seq:
        /* <DEDUP_REMOVED lines=144> */
	.type		mrg32k3aM2,@object
	.size		mrg32k3aM2,(mrg32k3aM2Seq - mrg32k3aM2)
mrg32k3aM2:
        /* <DEDUP_REMOVED lines=144> */
	.type		mrg32k3aM2Seq,@object
	.size		mrg32k3aM2Seq,(precalc_xorwow_matrix - mrg32k3aM2Seq)
mrg32k3aM2Seq:
        /* <DEDUP_REMOVED lines=144> */
	.type		precalc_xorwow_matrix,@object
	.size		precalc_xorwow_matrix,(precalc_xorwow_offset_matrix - precalc_xorwow_matrix)
precalc_xorwow_matrix:
        /* <DEDUP_REMOVED lines=6400> */
	.type		precalc_xorwow_offset_matrix,@object
	.size		precalc_xorwow_offset_matrix,(.L_1 - precalc_xorwow_offset_matrix)
precalc_xorwow_offset_matrix:
        /* <DEDUP_REMOVED lines=6400> */
.L_1:


//--------------------- .nv.shared._Z27bruteforce_kernel_unlimitedP6ResultPiyy --------------------------
	.section	.nv.shared._Z27bruteforce_kernel_unlimitedP6ResultPiyy,"aw",@nobits
	.sectionflags	@""
.nv.shared._Z27bruteforce_kernel_unlimitedP6ResultPiyy:
	.zero		6144


//--------------------- .nv.shared.reserved.0     --------------------------
	.section	.nv.shared.reserved.0,"aw",@nobits
	.weak		__nv_reservedSMEM_offset_0_alias
	.size		__nv_reservedSMEM_offset_0_alias, 0, 64
	.other		__nv_reservedSMEM_offset_0_alias,@"STO_CUDA_RESERVED_SHARED STV_DEFAULT"
__nv_reservedSMEM_offset_0_alias:
	.zero		0
	.zero		64


//--------------------- .nv.constant0._Z27bruteforce_kernel_unlimitedP6ResultPiyy --------------------------
	.section	.nv.constant0._Z27bruteforce_kernel_unlimitedP6ResultPiyy,"a",@progbits
	.sectionflags	@""
	.align	4
.nv.constant0._Z27bruteforce_kernel_unlimitedP6ResultPiyy:
	.zero		928


//--------------------- SYMBOLS --------------------------

	.type		.nv.reservedSmem.offset0,@object
	.size		.nv.reservedSmem.offset0,0x4
	.type		.nv.reservedSmem.cap,@object
	.size		.nv.reservedSmem.cap,0x4
